	.target	sm_90a

	.elftype	@"ET_EXEC"


//--------------------- .note.nv.tkinfo           --------------------------
	.section	.note.nv.tkinfo,"",@"SHT_NOTE"
	.sectionflags	@"SHF_NOTE_NV_TKINFO"
	.tkinfo
        /*0018*/ 	.word	0x00000002
        /*0030*/ 	.string	""
        /*0030*/ 	.string	"ptxas"
        /*0030*/ 	.string	"Cuda compilation tools, release 13.0, V13.0.88"
        /*0030*/ 	.string	"Build cuda_13.0.r13.0/compiler.36424714_0"
        /*0030*/ 	.string	"-arch sm_90a -m 64 "



//--------------------- .note.nv.cuinfo           --------------------------
	.section	.note.nv.cuinfo,"",@"SHT_NOTE"
	.sectionflags	@"SHF_NOTE_NV_CUINFO"
        /*0018*/ 	.short	0x0002
        /*001a*/ 	.short	0x005a
        /*001c*/ 	.short	0x0082
	.zero		2


//--------------------- .nv.info                  --------------------------
	.section	.nv.info,"",@"SHT_CUDA_INFO"
	.align	4


	//----- nvinfo : EIATTR_REGCOUNT
	.align		4
        /*0000*/ 	.byte	0x04, 0x2f
        /*0002*/ 	.short	(.L_17 - .L_16)
	.align		4
.L_16:
        /*0004*/ 	.word	index@(_ZN7cutlass13device_kernelINS_4gemm6kernel13GemmUniversalIN4cute5tupleIJiiiiEEENS1_10collective13CollectiveMmaINS1_39MainloopSm90TmaGmmaRmemAWarpSpecializedILi5ENS5_IJNS4_1CILi1EEESB_SB_EEENS1_35KernelTmaWarpSpecializedCooperativeEEENS5_IJNSA_ILi256EEENSA_ILi64EEENSA_ILi32EEEEEENS_10tfloat32_tENS5_IJSB_llEEESJ_SK_NS4_8TiledMMAINS4_8MMA_AtomIJNS4_4SM904GMMA29MMA_64x64x8_F32TF32TF32_RS_TNILNSO_7ScaleInE1ELSQ_1EEEEEENS4_6LayoutINS5_IJNSA_ILi2EEESB_SB_EEENS5_IJSB_NSA_ILi0EEESW_EEEEENS5_IJNS4_10UnderscoreESZ_SZ_EEEEENS4_13SM90_TMA_LOADENS4_14ComposedLayoutINS4_7SwizzleILi1ELi4ELi3EEENS4_18smem_ptr_flag_bitsILi32EEENST_INS5_IJNSA_ILi8EEES18_EEENS5_IJSB_S18_EEEEEEENS4_9Copy_AtomIJNS4_39AutoVectorizingCopyWithAssumedAlignmentILi128EEESJ_EEENS4_8identityES12_S1C_vS1H_EENS_8epilogue10collective6detail29Sm90TmaWarpSpecializedAdapterINS1K_15DefaultEpilogueISJ_NS5_IJlSB_lEEES1O_NS1J_6thread17LinearCombinationISJ_Li1EffLNS1P_9ScaleType4KindE0ELNS_15FloatRoundStyleE2ESJ_EENS1_15EpilogueDefaultEEEEEvvEEEEvNT_6ParamsE)
        /*0008*/ 	.word	0x000000a8


	//----- nvinfo : EIATTR_FRAME_SIZE
	.align		4
.L_17:
        /*000c*/ 	.byte	0x04, 0x11
        /*000e*/ 	.short	(.L_19 - .L_18)
	.align		4
.L_18:
        /*0010*/ 	.word	index@(_ZN7cutlass13device_kernelINS_4gemm6kernel13GemmUniversalIN4cute5tupleIJiiiiEEENS1_10collective13CollectiveMmaINS1_39MainloopSm90TmaGmmaRmemAWarpSpecializedILi5ENS5_IJNS4_1CILi1EEESB_SB_EEENS1_35KernelTmaWarpSpecializedCooperativeEEENS5_IJNSA_ILi256EEENSA_ILi64EEENSA_ILi32EEEEEENS_10tfloat32_tENS5_IJSB_llEEESJ_SK_NS4_8TiledMMAINS4_8MMA_AtomIJNS4_4SM904GMMA29MMA_64x64x8_F32TF32TF32_RS_TNILNSO_7ScaleInE1ELSQ_1EEEEEENS4_6LayoutINS5_IJNSA_ILi2EEESB_SB_EEENS5_IJSB_NSA_ILi0EEESW_EEEEENS5_IJNS4_10UnderscoreESZ_SZ_EEEEENS4_13SM90_TMA_LOADENS4_14ComposedLayoutINS4_7SwizzleILi1ELi4ELi3EEENS4_18smem_ptr_flag_bitsILi32EEENST_INS5_IJNSA_ILi8EEES18_EEENS5_IJSB_S18_EEEEEEENS4_9Copy_AtomIJNS4_39AutoVectorizingCopyWithAssumedAlignmentILi128EEESJ_EEENS4_8identityES12_S1C_vS1H_EENS_8epilogue10collective6detail29Sm90TmaWarpSpecializedAdapterINS1K_15DefaultEpilogueISJ_NS5_IJlSB_lEEES1O_NS1J_6thread17LinearCombinationISJ_Li1EffLNS1P_9ScaleType4KindE0ELNS_15FloatRoundStyleE2ESJ_EENS1_15EpilogueDefaultEEEEEvvEEEEvNT_6ParamsE)
        /*0014*/ 	.word	0x00000070


	//----- nvinfo : EIATTR_MIN_STACK_SIZE
	.align		4
.L_19:
        /*0018*/ 	.byte	0x04, 0x12
        /*001a*/ 	.short	(.L_21 - .L_20)
	.align		4
.L_20:
        /*001c*/ 	.word	index@(_ZN7cutlass13device_kernelINS_4gemm6kernel13GemmUniversalIN4cute5tupleIJiiiiEEENS1_10collective13CollectiveMmaINS1_39MainloopSm90TmaGmmaRmemAWarpSpecializedILi5ENS5_IJNS4_1CILi1EEESB_SB_EEENS1_35KernelTmaWarpSpecializedCooperativeEEENS5_IJNSA_ILi256EEENSA_ILi64EEENSA_ILi32EEEEEENS_10tfloat32_tENS5_IJSB_llEEESJ_SK_NS4_8TiledMMAINS4_8MMA_AtomIJNS4_4SM904GMMA29MMA_64x64x8_F32TF32TF32_RS_TNILNSO_7ScaleInE1ELSQ_1EEEEEENS4_6LayoutINS5_IJNSA_ILi2EEESB_SB_EEENS5_IJSB_NSA_ILi0EEESW_EEEEENS5_IJNS4_10UnderscoreESZ_SZ_EEEEENS4_13SM90_TMA_LOADENS4_14ComposedLayoutINS4_7SwizzleILi1ELi4ELi3EEENS4_18smem_ptr_flag_bitsILi32EEENST_INS5_IJNSA_ILi8EEES18_EEENS5_IJSB_S18_EEEEEEENS4_9Copy_AtomIJNS4_39AutoVectorizingCopyWithAssumedAlignmentILi128EEESJ_EEENS4_8identityES12_S1C_vS1H_EENS_8epilogue10collective6detail29Sm90TmaWarpSpecializedAdapterINS1K_15DefaultEpilogueISJ_NS5_IJlSB_lEEES1O_NS1J_6thread17LinearCombinationISJ_Li1EffLNS1P_9ScaleType4KindE0ELNS_15FloatRoundStyleE2ESJ_EENS1_15EpilogueDefaultEEEEEvvEEEEvNT_6ParamsE)
        /*0020*/ 	.word	0x00000070
.L_21:


//--------------------- .nv.compat                --------------------------
	.section	.nv.compat,"",@"SHT_CUDA_COMPAT_INFO"
	.align	4
        /*0000*/ 	.byte	0x02, 0x09, 0x01, 0x00, 0x02, 0x02, 0x04, 0x00, 0x02, 0x05, 0x05, 0x00, 0x03, 0x07, 0x01, 0x01
        /*0010*/ 	.byte	0x02, 0x03, 0x01, 0x00, 0x02, 0x06, 0x01, 0x00, 0x04, 0x0b, 0x08, 0x00, 0x00, 0x00, 0x00, 0x00
        /*0020*/ 	.byte	0x00, 0x00, 0x00, 0x00


//--------------------- .nv.info._ZN7cutlass13device_kernelINS_4gemm6kernel13GemmUniversalIN4cute5tupleIJiiiiEEENS1_10collective13CollectiveMmaINS1_39MainloopSm90TmaGmmaRmemAWarpSpecializedILi5ENS5_IJNS4_1CILi1EEESB_SB_EEENS1_35KernelTmaWarpSpecializedCooperativeEEENS5_IJNSA_ILi256EEENSA_ILi64EEENSA_ILi32EEEEEENS_10tfloat32_tENS5_IJSB_llEEESJ_SK_NS4_8TiledMMAINS4_8MMA_AtomIJNS4_4SM904GMMA29MMA_64x64x8_F32TF32TF32_RS_TNILNSO_7ScaleInE1ELSQ_1EEEEEENS4_6LayoutINS5_IJNSA_ILi2EEESB_SB_EEENS5_IJSB_NSA_ILi0EEESW_EEEEENS5_IJNS4_10UnderscoreESZ_SZ_EEEEENS4_13SM90_TMA_LOADENS4_14ComposedLayoutINS4_7SwizzleILi1ELi4ELi3EEENS4_18smem_ptr_flag_bitsILi32EEENST_INS5_IJNSA_ILi8EEES18_EEENS5_IJSB_S18_EEEEEEENS4_9Copy_AtomIJNS4_39AutoVectorizingCopyWithAssumedAlignmentILi128EEESJ_EEENS4_8identityES12_S1C_vS1H_EENS_8epilogue10collective6detail29Sm90TmaWarpSpecializedAdapterINS1K_15DefaultEpilogueISJ_NS5_IJlSB_lEEES1O_NS1J_6thread17LinearCombinationISJ_Li1EffLNS1P_9ScaleType4KindE0ELNS_15FloatRoundStyleE2ESJ_EENS1_15EpilogueDefaultEEEEEvvEEEEvNT_6ParamsE --------------------------
	.section	.nv.info._ZN7cutlass13device_kernelINS_4gemm6kernel13GemmUniversalIN4cute5tupleIJiiiiEEENS1_10collective13CollectiveMmaINS1_39MainloopSm90TmaGmmaRmemAWarpSpecializedILi5ENS5_IJNS4_1CILi1EEESB_SB_EEENS1_35KernelTmaWarpSpecializedCooperativeEEENS5_IJNSA_ILi256EEENSA_ILi64EEENSA_ILi32EEEEEENS_10tfloat32_tENS5_IJSB_llEEESJ_SK_NS4_8TiledMMAINS4_8MMA_AtomIJNS4_4SM904GMMA29MMA_64x64x8_F32TF32TF32_RS_TNILNSO_7ScaleInE1ELSQ_1EEEEEENS4_6LayoutINS5_IJNSA_ILi2EEESB_SB_EEENS5_IJSB_NSA_ILi0EEESW_EEEEENS5_IJNS4_10UnderscoreESZ_SZ_EEEEENS4_13SM90_TMA_LOADENS4_14ComposedLayoutINS4_7SwizzleILi1ELi4ELi3EEENS4_18smem_ptr_flag_bitsILi32EEENST_INS5_IJNSA_ILi8EEES18_EEENS5_IJSB_S18_EEEEEEENS4_9Copy_AtomIJNS4_39AutoVectorizingCopyWithAssumedAlignmentILi128EEESJ_EEENS4_8identityES12_S1C_vS1H_EENS_8epilogue10collective6detail29Sm90TmaWarpSpecializedAdapterINS1K_15DefaultEpilogueISJ_NS5_IJlSB_lEEES1O_NS1J_6thread17LinearCombinationISJ_Li1EffLNS1P_9ScaleType4KindE0ELNS_15FloatRoundStyleE2ESJ_EENS1_15EpilogueDefaultEEEEEvvEEEEvNT_6ParamsE,"",@"SHT_CUDA_INFO"
	.sectionflags	@""
	.align	4


	//----- nvinfo : EIATTR_CUDA_API_VERSION
	.align		4
        /*0000*/ 	.byte	0x04, 0x37
        /*0002*/ 	.short	(.L_23 - .L_22)
.L_22:
        /*0004*/ 	.word	0x00000082


	//----- nvinfo : EIATTR_KPARAM_INFO
	.align		4
.L_23:
        /*0008*/ 	.byte	0x04, 0x17
        /*000a*/ 	.short	(.L_25 - .L_24)
.L_24:
        /*000c*/ 	.word	0x00000000
        /*0010*/ 	.short	0x0000
        /*0012*/ 	.short	0x0070
        /*0014*/ 	.byte	0x00, 0xf0, 0x01, 0x10


	//----- nvinfo : EIATTR_SPARSE_MMA_MASK
	.align		4
.L_25:
        /*0018*/ 	.byte	0x03, 0x50
        /*001a*/ 	.short	0x0000


	//----- nvinfo : EIATTR_MAXREG_COUNT
	.align		4
        /*001c*/ 	.byte	0x03, 0x1b
        /*001e*/ 	.short	0x00a8


	//----- nvinfo : EIATTR_NUM_BARRIERS
	.align		4
        /*0020*/ 	.byte	0x02, 0x4c
        /*0022*/ 	.byte	0x03
	.zero		1


	//----- nvinfo : EIATTR_EXTERNS
	.align		4
        /*0024*/ 	.byte	0x04, 0x0f
        /*0026*/ 	.short	(.L_27 - .L_26)


	//   ....[0]....
	.align		4
.L_26:
        /*0028*/ 	.word	index@(__assertfail)


	//----- nvinfo : EIATTR_ANNOTATIONS
	.align		4
.L_27:
        /*002c*/ 	.byte	0x04, 0x55
        /*002e*/ 	.short	(.L_29 - .L_28)


	//   ....[0]....
.L_28:
        /*0030*/ 	.word	0x00000001
        /*0034*/ 	.byte	0xf0, 0x02, 0x00, 0x00, 0x01, 0x00, 0x00, 0x00, 0x80, 0x05, 0x00, 0x00, 0x01, 0x00, 0x00, 0x00
        /* <DEDUP_REMOVED lines=44> */
        /*0304*/ 	.byte	0x50, 0xb3, 0x00, 0x00


	//----- nvinfo : EIATTR_MERCURY_ISA_VERSION
	.align		4
.L_29:
        /*0308*/ 	.byte	0x03, 0x5f
        /*030a*/ 	.short	0x0101


	//----- nvinfo : EIATTR_INT_WARP_WIDE_INSTR_OFFSETS
	.align		4
        /*030c*/ 	.byte	0x04, 0x31
        /*030e*/ 	.short	(.L_31 - .L_30)


	//   ....[0]....
.L_30:
        /*0310*/ 	.word	0x00000430


	//   ....[1]....
        /*0314*/ 	.word	0x00000440


	//   ....[2]....
        /*0318*/ 	.word	0x000004d0


	//----- nvinfo : EIATTR_COOP_GROUP_MASK_REGIDS
	.align		4
.L_31:
        /*031c*/ 	.byte	0x04, 0x29
        /*031e*/ 	.short	(.L_33 - .L_32)


	//   ....[0]....
.L_32:
        /*0320*/ 	.word	0xffffffff


	//   ....[1]....
        /*0324*/ 	.word	0xffffffff


	//   ....[2]....
        /*0328*/ 	.word	0xffffffff


	//   ....[3]....
        /*032c*/ 	.word	0xffffffff


	//   ....[4]....
        /*0330*/ 	.word	0xffffffff


	//   ....[5]....
        /*0334*/ 	.word	0xffffffff


	//   ....[6]....
        /*0338*/ 	.word	0xffffffff


	//   ....[7]....
        /*033c*/ 	.word	0xffffffff


	//   ....[8]....
        /*0340*/ 	.word	0xffffffff


	//   ....[9]....
        /*0344*/ 	.word	0xffffffff


	//   ....[10]....
        /*0348*/ 	.word	0xffffffff


	//   ....[11]....
        /*034c*/ 	.word	0x0500000f


	//   ....[12]....
        /*0350*/ 	.word	0x0500000f


	//   ....[13]....
        /*0354*/ 	.word	0x0500000f


	//   ....[14]....
        /*0358*/ 	.word	0x0500000f


	//   ....[15]....
        /*035c*/ 	.word	0x0500000f


	//----- nvinfo : EIATTR_COOP_GROUP_INSTR_OFFSETS
	.align		4
.L_33:
        /*0360*/ 	.byte	0x04, 0x28
        /*0362*/ 	.short	(.L_35 - .L_34)


	//   ....[0]....
.L_34:
        /*0364*/ 	.word	0x00000070


	//   ....[1]....
        /*0368*/ 	.word	0x00000080


	//   ....[2]....
        /*036c*/ 	.word	0x00000140


	//   ....[3]....
        /*0370*/ 	.word	0x00000330


	//   ....[4]....
        /*0374*/ 	.word	0x00001040


	//   ....[5]....
        /*0378*/ 	.word	0x00001af0


	//   ....[6]....
        /*037c*/ 	.word	0x00001bf0


	//   ....[7]....
        /*0380*/ 	.word	0x00002410


	//   ....[8]....
        /*0384*/ 	.word	0x000024a0


	//   ....[9]....
        /*0388*/ 	.word	0x00002dd0


	//   ....[10]....
        /*038c*/ 	.word	0x00002ed0


	//   ....[11]....
        /*0390*/ 	.word	0x0000b6a0


	//   ....[12]....
        /*0394*/ 	.word	0x0000b7d0


	//   ....[13]....
        /*0398*/ 	.word	0x0000b8a0


	//   ....[14]....
        /*039c*/ 	.word	0x0000ba20


	//   ....[15]....
        /*03a0*/ 	.word	0x0000baf0


	//----- nvinfo : EIATTR_REG_RECONFIG
	.align		4
.L_35:
        /*03a4*/ 	.byte	0x01, 0x54
	.zero		2


	//----- nvinfo : EIATTR_SYSCALL_OFFSETS
	.align		4
        /*03a8*/ 	.byte	0x04, 0x46
        /*03aa*/ 	.short	(.L_37 - .L_36)


	//   ....[0]....
.L_36:
        /*03ac*/ 	.word	0x00001180


	//   ....[1]....
        /*03b0*/ 	.word	0x000012b0


	//   ....[2]....
        /*03b4*/ 	.word	0x000013a0


	//   ....[3]....
        /*03b8*/ 	.word	0x000094e0


	//   ....[4]....
        /*03bc*/ 	.word	0x00009610


	//----- nvinfo : EIATTR_MBARRIER_INSTR_OFFSETS
	.align		4
.L_37:
        /*03c0*/ 	.byte	0x04, 0x39
        /*03c2*/ 	.short	(.L_39 - .L_38)


	//   ....[0]....
.L_38:
        /*03c4*/ 	.word	0x00000240
        /*03c8*/ 	.word	0x000000ff
        /*03cc*/ 	.word	0x00000000
        /*03d0*/ 	.short	0x0100
        /*03d2*/ 	.byte	0x08
	.zero		1


	//   ....[1]....
        /*03d4*/ 	.word	0x00000250
        /*03d8*/ 	.word	0x000000ff
        /*03dc*/ 	.word	0x00000028
        /*03e0*/ 	.short	0x0100
        /*03e2*/ 	.byte	0x08
	.zero		1


	//   ....[2]....
        /*03e4*/ 	.word	0x00000260
        /*03e8*/ 	.word	0x000000ff
        /*03ec*/ 	.word	0x00000008
        /*03f0*/ 	.short	0x0100
        /*03f2*/ 	.byte	0x08
	.zero		1


	//   ....[3]....
        /*03f4*/ 	.word	0x00000270
        /*03f8*/ 	.word	0x000000ff
        /*03fc*/ 	.word	0x00000030
        /*0400*/ 	.short	0x0100
        /*0402*/ 	.byte	0x08
	.zero		1


	//   ....[4]....
        /*0404*/ 	.word	0x00000280
        /*0408*/ 	.word	0x000000ff
        /*040c*/ 	.word	0x00000010
        /*0410*/ 	.short	0x0100
        /*0412*/ 	.byte	0x08
	.zero		1


	//   ....[5]....
        /*0414*/ 	.word	0x00000290
        /*0418*/ 	.word	0x000000ff
        /*041c*/ 	.word	0x00000038
        /*0420*/ 	.short	0x0100
        /*0422*/ 	.byte	0x08
	.zero		1


	//   ....[6]....
        /*0424*/ 	.word	0x000002a0
        /*0428*/ 	.word	0x000000ff
        /*042c*/ 	.word	0x00000018
        /*0430*/ 	.short	0x0100
        /*0432*/ 	.byte	0x08
	.zero		1


	//   ....[7]....
        /*0434*/ 	.word	0x000002b0
        /*0438*/ 	.word	0x000000ff
        /*043c*/ 	.word	0x00000040
        /*0440*/ 	.short	0x0100
        /*0442*/ 	.byte	0x08
	.zero		1


	//   ....[8]....
        /*0444*/ 	.word	0x000002c0
        /*0448*/ 	.word	0x000000ff
        /*044c*/ 	.word	0x00000020
        /*0450*/ 	.short	0x0100
        /*0452*/ 	.byte	0x08
	.zero		1


	//   ....[9]....
        /*0454*/ 	.word	0x000002d0
        /*0458*/ 	.word	0x000000ff
        /*045c*/ 	.word	0x00000048
        /*0460*/ 	.short	0x0100
        /*0462*/ 	.byte	0x08
	.zero		1


	//   ....[10]....
        /*0464*/ 	.word	0x00000530
        /*0468*/ 	.word	0x000000ff
        /*046c*/ 	.word	0x00000060
        /*0470*/ 	.short	0x0100
        /*0472*/ 	.byte	0x06
	.zero		1


	//   ....[11]....
        /*0474*/ 	.word	0x00000540
        /*0478*/ 	.word	0x000000ff
        /*047c*/ 	.word	0x00000068
        /*0480*/ 	.short	0x0100
        /*0482*/ 	.byte	0x06
	.zero		1


	//   ....[12]....
        /*0484*/ 	.word	0x00001470
        /*0488*/ 	.word	0x00000003
        /*048c*/ 	.word	0x00000000
        /*0490*/ 	.short	0x010a
        /*0492*/ 	.byte	0x3f
	.zero		1


	//   ....[13]....
        /*0494*/ 	.word	0x000014b0
        /*0498*/ 	.word	0x00000003
        /*049c*/ 	.word	0x00000000
        /*04a0*/ 	.short	0x010a
        /*04a2*/ 	.byte	0x3f
	.zero		1


	//   ....[14]....
        /*04a4*/ 	.word	0x00001890
        /*04a8*/ 	.word	0x00000000
        /*04ac*/ 	.word	0x00000000
        /*04b0*/ 	.short	0x010a
        /*04b2*/ 	.byte	0x3f
	.zero		1


	//   ....[15]....
        /*04b4*/ 	.word	0x00002140
        /*04b8*/ 	.word	0x00000000
        /*04bc*/ 	.word	0x00000000
        /*04c0*/ 	.short	0x010a
        /*04c2*/ 	.byte	0x3f
	.zero		1


	//   ....[16]....
        /*04c4*/ 	.word	0x000026c0
        /*04c8*/ 	.word	0x00000004
        /*04cc*/ 	.word	0x00000000
        /*04d0*/ 	.short	0x010a
        /*04d2*/ 	.byte	0x3f
	.zero		1


	//   ....[17]....
        /*04d4*/ 	.word	0x000029f0
        /*04d8*/ 	.word	0x00000000
        /*04dc*/ 	.word	0x00000000
        /*04e0*/ 	.short	0x0101
        /*04e2*/ 	.byte	0x3f
	.zero		1


	//   ....[18]....
        /*04e4*/ 	.word	0x00002bf0
        /*04e8*/ 	.word	0x00000004
        /*04ec*/ 	.word	0x00000000
        /*04f0*/ 	.short	0x010a
        /*04f2*/ 	.byte	0x3f
	.zero		1


	//   ....[19]....
        /*04f4*/ 	.word	0x000033c0
        /*04f8*/ 	.word	0x00000072
        /*04fc*/ 	.word	0x00000000
        /*0500*/ 	.short	0x0101
        /*0502*/ 	.byte	0x3f
	.zero		1


	//   ....[20]....
        /*0504*/ 	.word	0x000036e0
        /*0508*/ 	.word	0x000000ff
        /*050c*/ 	.word	0x00000000
        /*0510*/ 	.short	0x0101
        /*0512*/ 	.byte	0x06
	.zero		1


	//   ....[21]....
        /*0514*/ 	.word	0x000099f0
        /*0518*/ 	.word	0x00000024
        /*051c*/ 	.word	0x00000028
        /*0520*/ 	.short	0x010a
        /*0522*/ 	.byte	0x3f
	.zero		1


	//   ....[22]....
        /*0524*/ 	.word	0x0000abe0
        /*0528*/ 	.word	0x00000000
        /*052c*/ 	.word	0x00000068
        /*0530*/ 	.short	0x0101
        /*0532*/ 	.byte	0x3f
	.zero		1


	//   ....[23]....
        /*0534*/ 	.word	0x0000b3e0
        /*0538*/ 	.word	0x00000007
        /*053c*/ 	.word	0x00000000
        /*0540*/ 	.short	0x010a
        /*0542*/ 	.byte	0x3f
	.zero		1


	//   ....[24]....
        /*0544*/ 	.word	0x0000b450
        /*0548*/ 	.word	0x00000008
        /*054c*/ 	.word	0x00000000
        /*0550*/ 	.short	0x010a
        /*0552*/ 	.byte	0x3f
	.zero		1


	//   ....[25]....
        /*0554*/ 	.word	0x0000b4e0
        /*0558*/ 	.word	0x00000009
        /*055c*/ 	.word	0x00000000
        /*0560*/ 	.short	0x010a
        /*0562*/ 	.byte	0x3f
	.zero		1


	//   ....[26]....
        /*0564*/ 	.word	0x0000b570
        /*0568*/ 	.word	0x00000006
        /*056c*/ 	.word	0x00000000
        /*0570*/ 	.short	0x010a
        /*0572*/ 	.byte	0x3f
	.zero		1


	//   ....[27]....
        /*0574*/ 	.word	0x0000b600
        /*0578*/ 	.word	0x00000003
        /*057c*/ 	.word	0x00000000
        /*0580*/ 	.short	0x010a
        /*0582*/ 	.byte	0x3f
	.zero		1


	//   ....[28]....
        /*0584*/ 	.word	0x0000b6d0
        /*0588*/ 	.word	0x00000003
        /*058c*/ 	.word	0x00000000
        /*0590*/ 	.short	0x010a
        /*0592*/ 	.byte	0x3f
	.zero		1


	//   ....[29]....
        /*0594*/ 	.word	0x0000b8d0
        /*0598*/ 	.word	0x00000000
        /*059c*/ 	.word	0x00000000
        /*05a0*/ 	.short	0x010a
        /*05a2*/ 	.byte	0x3f
	.zero		1


	//   ....[30]....
        /*05a4*/ 	.word	0x0000b920
        /*05a8*/ 	.word	0x00000004
        /*05ac*/ 	.word	0x00000000
        /*05b0*/ 	.short	0x010a
        /*05b2*/ 	.byte	0x3f
	.zero		1


	//   ....[31]....
        /*05b4*/ 	.word	0x0000bba0
        /*05b8*/ 	.word	0x00000024
        /*05bc*/ 	.word	0x00000028
        /*05c0*/ 	.short	0x010a
        /*05c2*/ 	.byte	0x3f
	.zero		1


	//   ....[32]....
        /*05c4*/ 	.word	0x0000bc70
        /*05c8*/ 	.word	0x00000007
        /*05cc*/ 	.word	0x00000000
        /*05d0*/ 	.short	0x010a
        /*05d2*/ 	.byte	0x3f
	.zero		1


	//   ....[33]....
        /*05d4*/ 	.word	0x0000bcc0
        /*05d8*/ 	.word	0x00000008
        /*05dc*/ 	.word	0x00000000
        /*05e0*/ 	.short	0x010a
        /*05e2*/ 	.byte	0x3f
	.zero		1


	//   ....[34]....
        /*05e4*/ 	.word	0x0000bd10
        /*05e8*/ 	.word	0x00000009
        /*05ec*/ 	.word	0x00000000
        /*05f0*/ 	.short	0x010a
        /*05f2*/ 	.byte	0x3f
	.zero		1


	//   ....[35]....
        /*05f4*/ 	.word	0x0000bd60
        /*05f8*/ 	.word	0x00000006
        /*05fc*/ 	.word	0x00000000
        /*0600*/ 	.short	0x010a
        /*0602*/ 	.byte	0x3f
	.zero		1


	//----- nvinfo : EIATTR_NUM_MBARRIERS
	.align		4
.L_39:
        /*0604*/ 	.byte	0x03, 0x38
        /*0606*/ 	.short	0x000c


	//----- nvinfo : EIATTR_EXIT_INSTR_OFFSETS
	.align		4
        /*0608*/ 	.byte	0x04, 0x1c
        /*060a*/ 	.short	(.L_41 - .L_40)


	//   ....[0]....
.L_40:
        /*060c*/ 	.word	0x00000680


	//   ....[1]....
        /*0610*/ 	.word	0x00000f80


	//   ....[2]....
        /*0614*/ 	.word	0x00008980


	//   ....[3]....
        /*0618*/ 	.word	0x00009010


	//   ....[4]....
        /*061c*/ 	.word	0x0000b650


	//----- nvinfo : EIATTR_MAX_THREADS
	.align		4
.L_41:
        /*0620*/ 	.byte	0x04, 0x05
        /*0622*/ 	.short	(.L_43 - .L_42)
.L_42:
        /*0624*/ 	.word	0x00000180
        /*0628*/ 	.word	0x00000001
        /*062c*/ 	.word	0x00000001


	//----- nvinfo : EIATTR_CRS_STACK_SIZE
	.align		4
.L_43:
        /*0630*/ 	.byte	0x04, 0x1e
        /*0632*/ 	.short	(.L_45 - .L_44)
.L_44:
        /*0634*/ 	.word	0x00000000


	//----- nvinfo : EIATTR_CBANK_PARAM_SIZE
	.align		4
.L_45:
        /*0638*/ 	.byte	0x03, 0x19
        /*063a*/ 	.short	0x0470


	//----- nvinfo : EIATTR_PARAM_CBANK
	.align		4
        /*063c*/ 	.byte	0x04, 0x0a
        /*063e*/ 	.short	(.L_47 - .L_46)
	.align		4
.L_46:
        /*0640*/ 	.word	index@(.nv.constant0._ZN7cutlass13device_kernelINS_4gemm6kernel13GemmUniversalIN4cute5tupleIJiiiiEEENS1_10collective13CollectiveMmaINS1_39MainloopSm90TmaGmmaRmemAWarpSpecializedILi5ENS5_IJNS4_1CILi1EEESB_SB_EEENS1_35KernelTmaWarpSpecializedCooperativeEEENS5_IJNSA_ILi256EEENSA_ILi64EEENSA_ILi32EEEEEENS_10tfloat32_tENS5_IJSB_llEEESJ_SK_NS4_8TiledMMAINS4_8MMA_AtomIJNS4_4SM904GMMA29MMA_64x64x8_F32TF32TF32_RS_TNILNSO_7ScaleInE1ELSQ_1EEEEEENS4_6LayoutINS5_IJNSA_ILi2EEESB_SB_EEENS5_IJSB_NSA_ILi0EEESW_EEEEENS5_IJNS4_10UnderscoreESZ_SZ_EEEEENS4_13SM90_TMA_LOADENS4_14ComposedLayoutINS4_7SwizzleILi1ELi4ELi3EEENS4_18smem_ptr_flag_bitsILi32EEENST_INS5_IJNSA_ILi8EEES18_EEENS5_IJSB_S18_EEEEEEENS4_9Copy_AtomIJNS4_39AutoVectorizingCopyWithAssumedAlignmentILi128EEESJ_EEENS4_8identityES12_S1C_vS1H_EENS_8epilogue10collective6detail29Sm90TmaWarpSpecializedAdapterINS1K_15DefaultEpilogueISJ_NS5_IJlSB_lEEES1O_NS1J_6thread17LinearCombinationISJ_Li1EffLNS1P_9ScaleType4KindE0ELNS_15FloatRoundStyleE2ESJ_EENS1_15EpilogueDefaultEEEEEvvEEEEvNT_6ParamsE)
        /*0644*/ 	.short	0x0210
        /*0646*/ 	.short	0x0470


	//----- nvinfo : EIATTR_SW_WAR
	.align		4
.L_47:
        /*0648*/ 	.byte	0x04, 0x36
        /*064a*/ 	.short	(.L_49 - .L_48)
.L_48:
        /*064c*/ 	.word	0x00000008
.L_49:


//--------------------- .nv.callgraph             --------------------------
	.section	.nv.callgraph,"",@"SHT_CUDA_CALLGRAPH"
	.align	4
	.sectionentsize	8
	.align		4
        /*0000*/ 	.word	0x00000000
	.align		4
        /*0004*/ 	.word	0xffffffff
	.align		4
        /*0008*/ 	.word	index@(_ZN7cutlass13device_kernelINS_4gemm6kernel13GemmUniversalIN4cute5tupleIJiiiiEEENS1_10collective13CollectiveMmaINS1_39MainloopSm90TmaGmmaRmemAWarpSpecializedILi5ENS5_IJNS4_1CILi1EEESB_SB_EEENS1_35KernelTmaWarpSpecializedCooperativeEEENS5_IJNSA_ILi256EEENSA_ILi64EEENSA_ILi32EEEEEENS_10tfloat32_tENS5_IJSB_llEEESJ_SK_NS4_8TiledMMAINS4_8MMA_AtomIJNS4_4SM904GMMA29MMA_64x64x8_F32TF32TF32_RS_TNILNSO_7ScaleInE1ELSQ_1EEEEEENS4_6LayoutINS5_IJNSA_ILi2EEESB_SB_EEENS5_IJSB_NSA_ILi0EEESW_EEEEENS5_IJNS4_10UnderscoreESZ_SZ_EEEEENS4_13SM90_TMA_LOADENS4_14ComposedLayoutINS4_7SwizzleILi1ELi4ELi3EEENS4_18smem_ptr_flag_bitsILi32EEENST_INS5_IJNSA_ILi8EEES18_EEENS5_IJSB_S18_EEEEEEENS4_9Copy_AtomIJNS4_39AutoVectorizingCopyWithAssumedAlignmentILi128EEESJ_EEENS4_8identityES12_S1C_vS1H_EENS_8epilogue10collective6detail29Sm90TmaWarpSpecializedAdapterINS1K_15DefaultEpilogueISJ_NS5_IJlSB_lEEES1O_NS1J_6thread17LinearCombinationISJ_Li1EffLNS1P_9ScaleType4KindE0ELNS_15FloatRoundStyleE2ESJ_EENS1_15EpilogueDefaultEEEEEvvEEEEvNT_6ParamsE)
	.align		4
        /*000c*/ 	.word	index@(__assertfail)
	.align		4
        /*0010*/ 	.word	0x00000000
	.align		4
        /*0014*/ 	.word	0xfffffffe
	.align		4
        /*0018*/ 	.word	0x00000000
	.align		4
        /*001c*/ 	.word	0xfffffffd
	.align		4
        /*0020*/ 	.word	0x00000000
	.align		4
        /*0024*/ 	.word	0xfffffffc


//--------------------- .nv.constant4             --------------------------
	.section	.nv.constant4,"a",@progbits
	.align	8
	.align		8
.nv.constant4:
        /*0000*/ 	.dword	__assertfail
	.align		8
        /*0008*/ 	.dword	__unnamed_1
	.align		8
        /*0010*/ 	.dword	__unnamed_2
	.align		8
        /*0018*/ 	.dword	__unnamed_3
	.align		8
        /*0020*/ 	.dword	_ZN40_INTERNAL_cf570370_4_k_cu_3ec0ab74_340534cuda3std3__45__cpo5beginE
	.align		8
        /*0028*/ 	.dword	_ZN40_INTERNAL_cf570370_4_k_cu_3ec0ab74_340534cuda3std3__45__cpo3endE
	.align		8
        /*0030*/ 	.dword	_ZN40_INTERNAL_cf570370_4_k_cu_3ec0ab74_340534cuda3std3__45__cpo6cbeginE
	.align		8
        /*0038*/ 	.dword	_ZN40_INTERNAL_cf570370_4_k_cu_3ec0ab74_340534cuda3std3__45__cpo4cendE
	.align		8
        /*0040*/ 	.dword	_ZN40_INTERNAL_cf570370_4_k_cu_3ec0ab74_340534cuda3std3__442_GLOBAL__N__cf570370_4_k_cu_3ec0ab74_340536ignoreE
	.align		8
        /*0048*/ 	.dword	_ZN40_INTERNAL_cf570370_4_k_cu_3ec0ab74_340534cuda3std3__419piecewise_constructE
	.align		8
        /*0050*/ 	.dword	_ZN40_INTERNAL_cf570370_4_k_cu_3ec0ab74_340534cuda3std3__48in_placeE
	.align		8
        /*0058*/ 	.dword	_ZN40_INTERNAL_cf570370_4_k_cu_3ec0ab74_340534cuda3std6ranges3__45__cpo4swapE
	.align		8
        /*0060*/ 	.dword	_ZN40_INTERNAL_cf570370_4_k_cu_3ec0ab74_340534cuda3std6ranges3__45__cpo9iter_moveE
	.align		8
        /*0068*/ 	.dword	_ZN40_INTERNAL_cf570370_4_k_cu_3ec0ab74_340534cute7productE
	.align		8
        /*0070*/ 	.dword	_ZN40_INTERNAL_cf570370_4_k_cu_3ec0ab74_340534cute1_E
	.align		8
        /*0078*/ 	.dword	$str$24
	.align		8
        /*0080*/ 	.dword	$str$25


//--------------------- .text._ZN7cutlass13device_kernelINS_4gemm6kernel13GemmUniversalIN4cute5tupleIJiiiiEEENS1_10collective13CollectiveMmaINS1_39MainloopSm90TmaGmmaRmemAWarpSpecializedILi5ENS5_IJNS4_1CILi1EEESB_SB_EEENS1_35KernelTmaWarpSpecializedCooperativeEEENS5_IJNSA_ILi256EEENSA_ILi64EEENSA_ILi32EEEEEENS_10tfloat32_tENS5_IJSB_llEEESJ_SK_NS4_8TiledMMAINS4_8MMA_AtomIJNS4_4SM904GMMA29MMA_64x64x8_F32TF32TF32_RS_TNILNSO_7ScaleInE1ELSQ_1EEEEEENS4_6LayoutINS5_IJNSA_ILi2EEESB_SB_EEENS5_IJSB_NSA_ILi0EEESW_EEEEENS5_IJNS4_10UnderscoreESZ_SZ_EEEEENS4_13SM90_TMA_LOADENS4_14ComposedLayoutINS4_7SwizzleILi1ELi4ELi3EEENS4_18smem_ptr_flag_bitsILi32EEENST_INS5_IJNSA_ILi8EEES18_EEENS5_IJSB_S18_EEEEEEENS4_9Copy_AtomIJNS4_39AutoVectorizingCopyWithAssumedAlignmentILi128EEESJ_EEENS4_8identityES12_S1C_vS1H_EENS_8epilogue10collective6detail29Sm90TmaWarpSpecializedAdapterINS1K_15DefaultEpilogueISJ_NS5_IJlSB_lEEES1O_NS1J_6thread17LinearCombinationISJ_Li1EffLNS1P_9ScaleType4KindE0ELNS_15FloatRoundStyleE2ESJ_EENS1_15EpilogueDefaultEEEEEvvEEEEvNT_6ParamsE --------------------------
	.section	.text._ZN7cutlass13device_kernelINS_4gemm6kernel13GemmUniversalIN4cute5tupleIJiiiiEEENS1_10collective13CollectiveMmaINS1_39MainloopSm90TmaGmmaRmemAWarpSpecializedILi5ENS5_IJNS4_1CILi1EEESB_SB_EEENS1_35KernelTmaWarpSpecializedCooperativeEEENS5_IJNSA_ILi256EEENSA_ILi64EEENSA_ILi32EEEEEENS_10tfloat32_tENS5_IJSB_llEEESJ_SK_NS4_8TiledMMAINS4_8MMA_AtomIJNS4_4SM904GMMA29MMA_64x64x8_F32TF32TF32_RS_TNILNSO_7ScaleInE1ELSQ_1EEEEEENS4_6LayoutINS5_IJNSA_ILi2EEESB_SB_EEENS5_IJSB_NSA_ILi0EEESW_EEEEENS5_IJNS4_10UnderscoreESZ_SZ_EEEEENS4_13SM90_TMA_LOADENS4_14ComposedLayoutINS4_7SwizzleILi1ELi4ELi3EEENS4_18smem_ptr_flag_bitsILi32EEENST_INS5_IJNSA_ILi8EEES18_EEENS5_IJSB_S18_EEEEEEENS4_9Copy_AtomIJNS4_39AutoVectorizingCopyWithAssumedAlignmentILi128EEESJ_EEENS4_8identityES12_S1C_vS1H_EENS_8epilogue10collective6detail29Sm90TmaWarpSpecializedAdapterINS1K_15DefaultEpilogueISJ_NS5_IJlSB_lEEES1O_NS1J_6thread17LinearCombinationISJ_Li1EffLNS1P_9ScaleType4KindE0ELNS_15FloatRoundStyleE2ESJ_EENS1_15EpilogueDefaultEEEEEvvEEEEvNT_6ParamsE,"ax",@progbits
	.align	128
.text._ZN7cutlass13device_kernelINS_4gemm6kernel13GemmUniversalIN4cute5tupleIJiiiiEEENS1_10collective13CollectiveMmaINS1_39MainloopSm90TmaGmmaRmemAWarpSpecializedILi5ENS5_IJNS4_1CILi1EEESB_SB_EEENS1_35KernelTmaWarpSpecializedCooperativeEEENS5_IJNSA_ILi256EEENSA_ILi64EEENSA_ILi32EEEEEENS_10tfloat32_tENS5_IJSB_llEEESJ_SK_NS4_8TiledMMAINS4_8MMA_AtomIJNS4_4SM904GMMA29MMA_64x64x8_F32TF32TF32_RS_TNILNSO_7ScaleInE1ELSQ_1EEEEEENS4_6LayoutINS5_IJNSA_ILi2EEESB_SB_EEENS5_IJSB_NSA_ILi0EEESW_EEEEENS5_IJNS4_10UnderscoreESZ_SZ_EEEEENS4_13SM90_TMA_LOADENS4_14ComposedLayoutINS4_7SwizzleILi1ELi4ELi3EEENS4_18smem_ptr_flag_bitsILi32EEENST_INS5_IJNSA_ILi8EEES18_EEENS5_IJSB_S18_EEEEEEENS4_9Copy_AtomIJNS4_39AutoVectorizingCopyWithAssumedAlignmentILi128EEESJ_EEENS4_8identityES12_S1C_vS1H_EENS_8epilogue10collective6detail29Sm90TmaWarpSpecializedAdapterINS1K_15DefaultEpilogueISJ_NS5_IJlSB_lEEES1O_NS1J_6thread17LinearCombinationISJ_Li1EffLNS1P_9ScaleType4KindE0ELNS_15FloatRoundStyleE2ESJ_EENS1_15EpilogueDefaultEEEEEvvEEEEvNT_6ParamsE:
        .type           _ZN7cutlass13device_kernelINS_4gemm6kernel13GemmUniversalIN4cute5tupleIJiiiiEEENS1_10collective13CollectiveMmaINS1_39MainloopSm90TmaGmmaRmemAWarpSpecializedILi5ENS5_IJNS4_1CILi1EEESB_SB_EEENS1_35KernelTmaWarpSpecializedCooperativeEEENS5_IJNSA_ILi256EEENSA_ILi64EEENSA_ILi32EEEEEENS_10tfloat32_tENS5_IJSB_llEEESJ_SK_NS4_8TiledMMAINS4_8MMA_AtomIJNS4_4SM904GMMA29MMA_64x64x8_F32TF32TF32_RS_TNILNSO_7ScaleInE1ELSQ_1EEEEEENS4_6LayoutINS5_IJNSA_ILi2EEESB_SB_EEENS5_IJSB_NSA_ILi0EEESW_EEEEENS5_IJNS4_10UnderscoreESZ_SZ_EEEEENS4_13SM90_TMA_LOADENS4_14ComposedLayoutINS4_7SwizzleILi1ELi4ELi3EEENS4_18smem_ptr_flag_bitsILi32EEENST_INS5_IJNSA_ILi8EEES18_EEENS5_IJSB_S18_EEEEEEENS4_9Copy_AtomIJNS4_39AutoVectorizingCopyWithAssumedAlignmentILi128EEESJ_EEENS4_8identityES12_S1C_vS1H_EENS_8epilogue10collective6detail29Sm90TmaWarpSpecializedAdapterINS1K_15DefaultEpilogueISJ_NS5_IJlSB_lEEES1O_NS1J_6thread17LinearCombinationISJ_Li1EffLNS1P_9ScaleType4KindE0ELNS_15FloatRoundStyleE2ESJ_EENS1_15EpilogueDefaultEEEEEvvEEEEvNT_6ParamsE,@function
        .size           _ZN7cutlass13device_kernelINS_4gemm6kernel13GemmUniversalIN4cute5tupleIJiiiiEEENS1_10collective13CollectiveMmaINS1_39MainloopSm90TmaGmmaRmemAWarpSpecializedILi5ENS5_IJNS4_1CILi1EEESB_SB_EEENS1_35KernelTmaWarpSpecializedCooperativeEEENS5_IJNSA_ILi256EEENSA_ILi64EEENSA_ILi32EEEEEENS_10tfloat32_tENS5_IJSB_llEEESJ_SK_NS4_8TiledMMAINS4_8MMA_AtomIJNS4_4SM904GMMA29MMA_64x64x8_F32TF32TF32_RS_TNILNSO_7ScaleInE1ELSQ_1EEEEEENS4_6LayoutINS5_IJNSA_ILi2EEESB_SB_EEENS5_IJSB_NSA_ILi0EEESW_EEEEENS5_IJNS4_10UnderscoreESZ_SZ_EEEEENS4_13SM90_TMA_LOADENS4_14ComposedLayoutINS4_7SwizzleILi1ELi4ELi3EEENS4_18smem_ptr_flag_bitsILi32EEENST_INS5_IJNSA_ILi8EEES18_EEENS5_IJSB_S18_EEEEEEENS4_9Copy_AtomIJNS4_39AutoVectorizingCopyWithAssumedAlignmentILi128EEESJ_EEENS4_8identityES12_S1C_vS1H_EENS_8epilogue10collective6detail29Sm90TmaWarpSpecializedAdapterINS1K_15DefaultEpilogueISJ_NS5_IJlSB_lEEES1O_NS1J_6thread17LinearCombinationISJ_Li1EffLNS1P_9ScaleType4KindE0ELNS_15FloatRoundStyleE2ESJ_EENS1_15EpilogueDefaultEEEEEvvEEEEvNT_6ParamsE,(.L_x_219 - _ZN7cutlass13device_kernelINS_4gemm6kernel13GemmUniversalIN4cute5tupleIJiiiiEEENS1_10collective13CollectiveMmaINS1_39MainloopSm90TmaGmmaRmemAWarpSpecializedILi5ENS5_IJNS4_1CILi1EEESB_SB_EEENS1_35KernelTmaWarpSpecializedCooperativeEEENS5_IJNSA_ILi256EEENSA_ILi64EEENSA_ILi32EEEEEENS_10tfloat32_tENS5_IJSB_llEEESJ_SK_NS4_8TiledMMAINS4_8MMA_AtomIJNS4_4SM904GMMA29MMA_64x64x8_F32TF32TF32_RS_TNILNSO_7ScaleInE1ELSQ_1EEEEEENS4_6LayoutINS5_IJNSA_ILi2EEESB_SB_EEENS5_IJSB_NSA_ILi0EEESW_EEEEENS5_IJNS4_10UnderscoreESZ_SZ_EEEEENS4_13SM90_TMA_LOADENS4_14ComposedLayoutINS4_7SwizzleILi1ELi4ELi3EEENS4_18smem_ptr_flag_bitsILi32EEENST_INS5_IJNSA_ILi8EEES18_EEENS5_IJSB_S18_EEEEEEENS4_9Copy_AtomIJNS4_39AutoVectorizingCopyWithAssumedAlignmentILi128EEESJ_EEENS4_8identityES12_S1C_vS1H_EENS_8epilogue10collective6detail29Sm90TmaWarpSpecializedAdapterINS1K_15DefaultEpilogueISJ_NS5_IJlSB_lEEES1O_NS1J_6thread17LinearCombinationISJ_Li1EffLNS1P_9ScaleType4KindE0ELNS_15FloatRoundStyleE2ESJ_EENS1_15EpilogueDefaultEEEEEvvEEEEvNT_6ParamsE)
        .other          _ZN7cutlass13device_kernelINS_4gemm6kernel13GemmUniversalIN4cute5tupleIJiiiiEEENS1_10collective13CollectiveMmaINS1_39MainloopSm90TmaGmmaRmemAWarpSpecializedILi5ENS5_IJNS4_1CILi1EEESB_SB_EEENS1_35KernelTmaWarpSpecializedCooperativeEEENS5_IJNSA_ILi256EEENSA_ILi64EEENSA_ILi32EEEEEENS_10tfloat32_tENS5_IJSB_llEEESJ_SK_NS4_8TiledMMAINS4_8MMA_AtomIJNS4_4SM904GMMA29MMA_64x64x8_F32TF32TF32_RS_TNILNSO_7ScaleInE1ELSQ_1EEEEEENS4_6LayoutINS5_IJNSA_ILi2EEESB_SB_EEENS5_IJSB_NSA_ILi0EEESW_EEEEENS5_IJNS4_10UnderscoreESZ_SZ_EEEEENS4_13SM90_TMA_LOADENS4_14ComposedLayoutINS4_7SwizzleILi1ELi4ELi3EEENS4_18smem_ptr_flag_bitsILi32EEENST_INS5_IJNSA_ILi8EEES18_EEENS5_IJSB_S18_EEEEEEENS4_9Copy_AtomIJNS4_39AutoVectorizingCopyWithAssumedAlignmentILi128EEESJ_EEENS4_8identityES12_S1C_vS1H_EENS_8epilogue10collective6detail29Sm90TmaWarpSpecializedAdapterINS1K_15DefaultEpilogueISJ_NS5_IJlSB_lEEES1O_NS1J_6thread17LinearCombinationISJ_Li1EffLNS1P_9ScaleType4KindE0ELNS_15FloatRoundStyleE2ESJ_EENS1_15EpilogueDefaultEEEEEvvEEEEvNT_6ParamsE,@"STO_CUDA_ENTRY STV_DEFAULT"
_ZN7cutlass13device_kernelINS_4gemm6kernel13GemmUniversalIN4cute5tupleIJiiiiEEENS1_10collective13CollectiveMmaINS1_39MainloopSm90TmaGmmaRmemAWarpSpecializedILi5ENS5_IJNS4_1CILi1EEESB_SB_EEENS1_35KernelTmaWarpSpecializedCooperativeEEENS5_IJNSA_ILi256EEENSA_ILi64EEENSA_ILi32EEEEEENS_10tfloat32_tENS5_IJSB_llEEESJ_SK_NS4_8TiledMMAINS4_8MMA_AtomIJNS4_4SM904GMMA29MMA_64x64x8_F32TF32TF32_RS_TNILNSO_7ScaleInE1ELSQ_1EEEEEENS4_6LayoutINS5_IJNSA_ILi2EEESB_SB_EEENS5_IJSB_NSA_ILi0EEESW_EEEEENS5_IJNS4_10UnderscoreESZ_SZ_EEEEENS4_13SM90_TMA_LOADENS4_14ComposedLayoutINS4_7SwizzleILi1ELi4ELi3EEENS4_18smem_ptr_flag_bitsILi32EEENST_INS5_IJNSA_ILi8EEES18_EEENS5_IJSB_S18_EEEEEEENS4_9Copy_AtomIJNS4_39AutoVectorizingCopyWithAssumedAlignmentILi128EEESJ_EEENS4_8identityES12_S1C_vS1H_EENS_8epilogue10collective6detail29Sm90TmaWarpSpecializedAdapterINS1K_15DefaultEpilogueISJ_NS5_IJlSB_lEEES1O_NS1J_6thread17LinearCombinationISJ_Li1EffLNS1P_9ScaleType4KindE0ELNS_15FloatRoundStyleE2ESJ_EENS1_15EpilogueDefaultEEEEEvvEEEEvNT_6ParamsE:
[----:B------:R-:W0:Y:S02]  /*0000*/  LDC R1, c[0x0][0x28] ;  /* 0x00000a00ff017b82 */ /* 0x000e240000000800 */
[----:B0-----:R-:W-:Y:S01]  /*0010*/  VIADD R1, R1, 0xffffff90 ;  /* 0xffffff9001017836 */ /* 0x001fe20000000000 */
[----:B------:R-:W0:Y:S01]  /*0020*/  S2R R2, SR_TID.X ;  /* 0x0000000000027919 */ /* 0x000e220000002100 */
[----:B------:R-:W-:Y:S01]  /*0030*/  ELECT P0, URZ, PT ;  /* 0x00000000003f782f */ /* 0x000fe20003800000 */
[----:B------:R-:W-:Y:S01]  /*0040*/  BSSY B0, `(.L_x_0) ;  /* 0x000000f000007945 */ /* 0x000fe20003800000 */
[--C-:B0-----:R-:W-:Y:S02]  /*0050*/  SHF.R.U32.HI R17, RZ, 0x5, R2.reuse ;  /* 0x00000005ff117819 */ /* 0x101fe40000011602 */
[----:B------:R-:W-:-:S03]  /*0060*/  SHF.R.U32.HI R16, RZ, 0x7, R2 ;  /* 0x00000007ff107819 */ /* 0x000fc60000011602 */
[----:B------:R-:W0:Y:S04]  /*0070*/  SHFL.IDX PT, R0, R17, RZ, 0x1f ;  /* 0x00001fff11007589 */ /* 0x000e2800000e0000 */
[----:B------:R1:W2:Y:S01]  /*0080*/  SHFL.IDX PT, R5, R16, RZ, 0x1f ;  /* 0x00001fff10057589 */ /* 0x0002a200000e0000 */
[----:B0-----:R-:W-:-:S13]  /*0090*/  ISETP.NE.OR P0, PT, R0, RZ, !P0 ;  /* 0x000000ff0000720c */ /* 0x001fda0004705670 */
[----:B-12---:R-:W-:Y:S05]  /*00a0*/  @P0 BRA `(.L_x_1) ;  /* 0x0000000000200947 */ /* 0x006fea0003800000 */
[----:B------:R-:W-:Y:S02]  /*00b0*/  ULDC.64 UR4, c[0x0][0x198] ;  /* 0x0000660000047ab9 */ /* 0x000fe40000000a00 */
[----:B------:R-:W-:Y:S02]  /*00c0*/  UIADD3 UR6, UP0, UR4, 0xf0, URZ ;  /* 0x000000f004067890 */ /* 0x000fe4000ff1e03f */
[----:B------:R-:W-:Y:S02]  /*00d0*/  UIADD3 UR4, UP1, UR4, 0x1f0, URZ ;  /* 0x000001f004047890 */ /* 0x000fe4000ff3e03f */
[----:B------:R-:W-:Y:S02]  /*00e0*/  UIADD3.X UR7, URZ, UR5, URZ, UP0, !UPT ;  /* 0x000000053f077290 */ /* 0x000fe400087fe43f */
[----:B------:R-:W-:-:S07]  /*00f0*/  UIADD3.X UR5, URZ, UR5, URZ, UP1, !UPT ;  /* 0x000000053f057290 */ /* 0x000fce0008ffe43f */
[----:B------:R0:W-:Y:S02]  /*0100*/  UTMACCTL.PF [UR6] ;  /* 0x00000000060079b9 */ /* 0x0001e40008040000 */
[----:B------:R0:W-:Y:S02]  /*0110*/  UTMACCTL.PF [UR4] ;  /* 0x00000000040079b9 */ /* 0x0001e40008040000 */
[----:B0-----:R-:W-:Y:S01]  /*0120*/  NOP ;  /* 0x0000000000007918 */ /* 0x001fe20000000000 */
.L_x_1:
[----:B------:R-:W-:Y:S05]  /*0130*/  BSYNC B0 ;  /* 0x0000000000007941 */ /* 0x000fea0003800000 */
.L_x_0:
[----:B------:R-:W0:Y:S02]  /*0140*/  SHFL.IDX PT, R2, R17, RZ, 0x1f ;  /* 0x00001fff11027589 */ /* 0x000e2400000e0000 */
[----:B0-----:R-:W-:-:S13]  /*0150*/  ISETP.NE.AND P0, PT, R2, RZ, PT ;  /* 0x000000ff0200720c */ /* 0x001fda0003f05270 */
[----:B------:R-:W-:Y:S05]  /*0160*/  @P0 BRA `(.L_x_2) ;  /* 0x0000000000600947 */ /* 0x000fea0003800000 */
[----:B------:R-:W0:Y:S01]  /*0170*/  S2UR UR8, SR_CgaCtaId ;  /* 0x00000000000879c3 */ /* 0x000e220000008800 */
[----:B------:R-:W-:Y:S01]  /*0180*/  UMOV UR4, 0x400 ;  /* 0x0000040000047882 */ /* 0x000fe20000000000 */
[----:B------:R-:W-:Y:S01]  /*0190*/  UMOV UR5, 0x1 ;  /* 0x0000000100057882 */ /* 0x000fe20000000000 */
[----:B------:R-:W-:Y:S01]  /*01a0*/  UMOV UR6, 0x100 ;  /* 0x0000010000067882 */ /* 0x000fe20000000000 */
[----:B------:R-:W-:Y:S01]  /*01b0*/  ELECT P0, URZ, PT ;  /* 0x00000000003f782f */ /* 0x000fe20003800000 */
[----:B------:R-:W-:-:S04]  /*01c0*/  UIADD3 UR6, -UR6, 0x100000, URZ ;  /* 0x0010000006067890 */ /* 0x000fc8000fffe13f */
[----:B------:R-:W-:Y:S02]  /*01d0*/  USHF.L.U32 UR7, UR6, 0xb, URZ ;  /* 0x0000000b06077899 */ /* 0x000fe4000800063f */
[----:B------:R-:W-:Y:S02]  /*01e0*/  USHF.L.U32 UR6, UR6, 0x1, URZ ;  /* 0x0000000106067899 */ /* 0x000fe4000800063f */
[----:B0-----:R-:W-:Y:S02]  /*01f0*/  ULEA UR8, UR8, UR4, 0x18 ;  /* 0x0000000408087291 */ /* 0x001fe4000f8ec03f */
[----:B------:R-:W-:-:S04]  /*0200*/  UIADD3 UR4, -UR5, 0x100000, URZ ;  /* 0x0010000005047890 */ /* 0x000fc8000fffe13f */
[----:B------:R-:W-:Y:S02]  /*0210*/  USHF.L.U32 UR5, UR4, 0xb, URZ ;  /* 0x0000000b04057899 */ /* 0x000fe4000800063f */
[----:B------:R-:W-:Y:S01]  /*0220*/  USHF.L.U32 UR4, UR4, 0x1, URZ ;  /* 0x0000000104047899 */ /* 0x000fe2000800063f */
[----:B------:R-:W0:Y:S11]  /*0230*/  FENCE.VIEW.ASYNC.S ;  /* 0x00000000000073c6 */ /* 0x000e360000000000 */
[----:B0-----:R0:W1:Y:S01]  /*0240*/  SYNCS.EXCH.64 URZ, [UR8], UR4 ;  /* 0x00000004083f75b2 */ /* 0x0010620008000100 */
[----:B------:R0:W2:Y:S01]  /*0250*/  SYNCS.EXCH.64 URZ, [UR8+0x28], UR6 ;  /* 0x00002806083f75b2 */ /* 0x0000a20008000100 */
[----:B------:R0:W3:Y:S01]  /*0260*/  SYNCS.EXCH.64 URZ, [UR8+0x8], UR4 ;  /* 0x00000804083f75b2 */ /* 0x0000e20008000100 */
[----:B------:R0:W4:Y:S01]  /*0270*/  SYNCS.EXCH.64 URZ, [UR8+0x30], UR6 ;  /* 0x00003006083f75b2 */ /* 0x0001220008000100 */
[----:B------:R0:W0:Y:S01]  /*0280*/  SYNCS.EXCH.64 URZ, [UR8+0x10], UR4 ;  /* 0x00001004083f75b2 */ /* 0x0000220008000100 */
[----:B------:R0:W0:Y:S01]  /*0290*/  SYNCS.EXCH.64 URZ, [UR8+0x38], UR6 ;  /* 0x00003806083f75b2 */ /* 0x0000220008000100 */
[----:B------:R0:W0:Y:S01]  /*02a0*/  SYNCS.EXCH.64 URZ, [UR8+0x18], UR4 ;  /* 0x00001804083f75b2 */ /* 0x0000220008000100 */
[----:B------:R0:W0:Y:S01]  /*02b0*/  SYNCS.EXCH.64 URZ, [UR8+0x40], UR6 ;  /* 0x00004006083f75b2 */ /* 0x0000220008000100 */
[----:B------:R0:W0:Y:S01]  /*02c0*/  SYNCS.EXCH.64 URZ, [UR8+0x20], UR4 ;  /* 0x00002004083f75b2 */ /* 0x0000220008000100 */
[----:B------:R0:W0:Y:S01]  /*02d0*/  SYNCS.EXCH.64 URZ, [UR8+0x48], UR6 ;  /* 0x00004806083f75b2 */ /* 0x0000220008000100 */
[----:B------:R-:W-:Y:S01]  /*02e0*/  NOP ;  /* 0x0000000000007918 */ /* 0x000fe20000000000 */
.L_x_2:
[----:B------:R-:W5:Y:S01]  /*02f0*/  LDL.LU R6, [R1+0x28] ;  /* 0x0000280001067983 */ /* 0x000f620000300800 */
[----:B------:R-:W1:Y:S01]  /*0300*/  LDC R3, c[0x0][0x65c] ;  /* 0x00019700ff037b82 */ /* 0x000e620000000800 */
[----:B------:R-:W-:Y:S02]  /*0310*/  ELECT P0, URZ, PT ;  /* 0x00000000003f782f */ /* 0x000fe40003800000 */
[C---:B------:R-:W-:Y:S01]  /*0320*/  ISETP.NE.AND P2, PT, R5.reuse, RZ, PT ;  /* 0x000000ff0500720c */ /* 0x040fe20003f45270 */
[----:B------:R-:W2:Y:S01]  /*0330*/  SHFL.IDX PT, R2, R17, RZ, 0x1f ;  /* 0x00001fff11027589 */ /* 0x000ea200000e0000 */
[----:B0-----:R-:W-:Y:S01]  /*0340*/  UMOV UR4, 0x20 ;  /* 0x0000002000047882 */ /* 0x001fe20000000000 */
[----:B------:R-:W-:Y:S01]  /*0350*/  VIADD R10, R5, 0xffffffff ;  /* 0xffffffff050a7836 */ /* 0x000fe20000000000 */
[----:B------:R-:W-:Y:S01]  /*0360*/  NOP ;  /* 0x0000000000007918 */ /* 0x000fe20000000000 */
[----:B------:R-:W0:Y:S01]  /*0370*/  S2R R4, SR_CTAID.Y ;  /* 0x0000000000047919 */ /* 0x000e220000002600 */
[----:B------:R-:W-:-:S02]  /*0380*/  NOP ;  /* 0x0000000000007918 */ /* 0x000fc40000000000 */
[----:B------:R-:W-:Y:S02]  /*0390*/  ISETP.GE.U32.AND P1, PT, R10, 0x2, PT ;  /* 0x000000020a00780c */ /* 0x000fe40003f26070 */
[----:B-1----:R-:W-:Y:S02]  /*03a0*/  ISETP.NE.AND P3, PT, R3, 0x1, PT ;  /* 0x000000010300780c */ /* 0x002fe40003f65270 */
[----:B------:R-:W-:Y:S02]  /*03b0*/  SHF.R.S32.HI R3, RZ, 0x1f, R0 ;  /* 0x0000001fff037819 */ /* 0x000fe40000011400 */
[----:B--2---:R-:W-:Y:S02]  /*03c0*/  ISETP.NE.OR P0, PT, R2, RZ, !P0 ;  /* 0x000000ff0200720c */ /* 0x004fe40004705670 */
[----:B------:R-:W1:Y:S01]  /*03d0*/  S2R R2, SR_CTAID.X ;  /* 0x0000000000027919 */ /* 0x000e620000002500 */
[----:B------:R-:W-:-:S04]  /*03e0*/  LEA.HI R3, R3, R0, RZ, 0x2 ;  /* 0x0000000003037211 */ /* 0x000fc800078f10ff */
[----:B------:R-:W-:Y:S02]  /*03f0*/  LOP3.LUT R3, R3, 0xfffffffc, RZ, 0xc0, !PT ;  /* 0xfffffffc03037812 */ /* 0x000fe400078ec0ff */
[----:B------:R-:W1:Y:S01]  /*0400*/  @P3 LDC R9, c[0x0][0x10] ;  /* 0x00000400ff093b82 */ /* 0x000e620000000800 */
[----:B------:R-:W-:Y:S02]  /*0410*/  @P3 IMAD.MOV.U32 R7, RZ, RZ, RZ ;  /* 0x000000ffff073224 */ /* 0x000fe400078e00ff */
[----:B------:R-:W-:Y:S01]  /*0420*/  IMAD.IADD R0, R0, 0x1, -R3 ;  /* 0x0000000100007824 */ /* 0x000fe200078e0a03 */
[----:B------:R-:W-:Y:S01]  /*0430*/  VOTEU.ALL UP0, P0 ;  /* 0x00000000003f7886 */ /* 0x000fe20000000000 */
[----:B------:R-:W-:Y:S01]  /*0440*/  VOTEU.ALL UP1, P0 ;  /* 0x00000000003f7886 */ /* 0x000fe20000020000 */
[----:B------:R-:W-:Y:S02]  /*0450*/  IMAD.MOV.U32 R3, RZ, RZ, RZ ;  /* 0x000000ffff037224 */ /* 0x000fe400078e00ff */
[----:B------:R-:W2:Y:S01]  /*0460*/  @!P3 LDC R11, c[0x0][0xc] ;  /* 0x00000300ff0bbb82 */ /* 0x000ea20000000800 */
[----:B------:R-:W-:Y:S01]  /*0470*/  @!UP0 UMOV UR6, 0x400 ;  /* 0x0000040000068882 */ /* 0x000fe20000000000 */
[----:B------:R-:W-:-:S04]  /*0480*/  @!UP0 UIADD3 UR4, -UR4, 0x100000, URZ ;  /* 0x0010000004048890 */ /* 0x000fc8000fffe13f */
[----:B------:R-:W-:Y:S02]  /*0490*/  @!UP0 USHF.L.U32 UR5, UR4, 0xb, URZ ;  /* 0x0000000b04058899 */ /* 0x000fe4000800063f */
[----:B------:R-:W-:Y:S01]  /*04a0*/  @!UP0 USHF.L.U32 UR4, UR4, 0x1, URZ ;  /* 0x0000000104048899 */ /* 0x000fe2000800063f */
[----:B------:R-:W3:Y:S02]  /*04b0*/  @!UP0 S2UR UR7, SR_CgaCtaId ;  /* 0x00000000000789c3 */ /* 0x000ee40000008800 */
[----:B---3--:R-:W-:Y:S01]  /*04c0*/  @!UP0 ULEA UR6, UR7, UR6, 0x18 ;  /* 0x0000000607068291 */ /* 0x008fe2000f8ec03f */
[----:B------:R-:W-:Y:S01]  /*04d0*/  VOTEU.ALL UP0, P0 ;  /* 0x00000000003f7886 */ /* 0x000fe20000000000 */
[----:B------:R-:W-:-:S04]  /*04e0*/  ISETP.NE.AND P0, PT, R0, 0x3, PT ;  /* 0x000000030000780c */ /* 0x000fc80003f05270 */
[----:B------:R-:W-:-:S04]  /*04f0*/  ISETP.EQ.OR P0, PT, R0, RZ, !P0 ;  /* 0x000000ff0000720c */ /* 0x000fc80004702670 */
[----:B------:R-:W-:Y:S01]  /*0500*/  ISETP.EQ.AND P0, PT, R5, RZ, P0 ;  /* 0x000000ff0500720c */ /* 0x000fe20000702270 */
[----:B------:R-:W-:Y:S01]  /*0510*/  @P3 IMAD.MOV.U32 R5, RZ, RZ, RZ ;  /* 0x000000ffff053224 */ /* 0x000fe200078e00ff */
[----:B------:R-:W3:Y:S02]  /*0520*/  FENCE.VIEW.ASYNC.S ;  /* 0x00000000000073c6 */ /* 0x000ee40000000000 */
[----:B---3--:R3:W4:Y:S01]  /*0530*/  @!UP0 SYNCS.EXCH.64 URZ, [UR6+0x60], UR4 ;  /* 0x00006004063f85b2 */ /* 0x0087220008000100 */
[----:B------:R3:W4:Y:S01]  /*0540*/  @!UP1 SYNCS.EXCH.64 URZ, [UR6+0x68], UR4 ;  /* 0x00006804063f95b2 */ /* 0x0007220008000100 */
[----:B------:R-:W-:Y:S01]  /*0550*/  NOP ;  /* 0x0000000000007918 */ /* 0x000fe20000000000 */
[----:B-----5:R-:W-:-:S04]  /*0560*/  LOP3.LUT R6, R6, 0xfffff7ff, RZ, 0xc0, !PT ;  /* 0xfffff7ff06067812 */ /* 0x020fc800078ec0ff */
[----:B------:R-:W-:-:S05]  /*0570*/  @P3 LOP3.LUT R6, R6, 0x800, RZ, 0xfc, !PT ;  /* 0x0000080006063812 */ /* 0x000fca00078efcff */
[----:B------:R0:W-:Y:S02]  /*0580*/  STL [R1+0x28], R6 ;  /* 0x0000280601007387 */ /* 0x0001e40000100800 */
[----:B0-----:R-:W-:-:S04]  /*0590*/  @P3 IMAD.MOV.U32 R6, RZ, RZ, R4 ;  /* 0x000000ffff063224 */ /* 0x001fc800078e0004 */
[----:B-1----:R-:W-:-:S04]  /*05a0*/  @P3 IMAD.WIDE.U32 R8, R2, R9, R6 ;  /* 0x0000000902083225 */ /* 0x002fc800078e0006 */
[----:B--2---:R-:W-:-:S04]  /*05b0*/  @!P3 IMAD.WIDE.U32 R6, R11, R4, R2 ;  /* 0x000000040b06b225 */ /* 0x004fc800078e0002 */
[----:B------:R-:W-:Y:S01]  /*05c0*/  @P3 IMAD.IADD R20, R9, 0x1, R5 ;  /* 0x0000000109143824 */ /* 0x000fe200078e0205 */
[----:B------:R-:W-:Y:S01]  /*05d0*/  SEL R5, RZ, 0x1, !P0 ;  /* 0x00000001ff057807 */ /* 0x000fe20004000000 */
[----:B------:R-:W-:Y:S02]  /*05e0*/  @P3 IMAD.MOV.U32 R12, RZ, RZ, R8 ;  /* 0x000000ffff0c3224 */ /* 0x000fe400078e0008 */
[----:B------:R-:W-:Y:S01]  /*05f0*/  @!P3 IMAD.MOV.U32 R12, RZ, RZ, R6 ;  /* 0x000000ffff0cb224 */ /* 0x000fe200078e0006 */
[----:B------:R-:W-:Y:S01]  /*0600*/  SEL R5, R5, 0x2, P1 ;  /* 0x0000000205057807 */ /* 0x000fe20000800000 */
[----:B------:R-:W-:-:S03]  /*0610*/  @!P3 IMAD.MOV.U32 R20, RZ, RZ, R7 ;  /* 0x000000ffff14b224 */ /* 0x000fc600078e0007 */
[----:B------:R3:W-:Y:S04]  /*0620*/  STL [R1+0x38], R12 ;  /* 0x0000380c01007387 */ /* 0x0007e80000100800 */
[----:B------:R3:W-:Y:S04]  /*0630*/  STL [R1+0x34], R20 ;  /* 0x0000341401007387 */ /* 0x0007e80000100800 */
[----:B------:R3:W-:Y:S01]  /*0640*/  STL [R1+0x30], R5 ;  /* 0x0000300501007387 */ /* 0x0007e20000100800 */
[----:B----4-:R-:W-:Y:S06]  /*0650*/  BAR.SYNC.DEFER_BLOCKING 0x0 ;  /* 0x0000000000007b1d */ /* 0x010fec0000010000 */
[----:B------:R-:W-:Y:S05]  /*0660*/  @!P2 BRA `(.L_x_3) ;  /* 0x0000008000c8a947 */ /* 0x000fea0003800000 */
[----:B------:R-:W-:-:S13]  /*0670*/  ISETP.GT.U32.AND P0, PT, R10, 0x1, PT ;  /* 0x000000010a00780c */ /* 0x000fda0003f04070 */
[----:B---3--:R-:W-:Y:S05]  /*0680*/  @P0 EXIT ;  /* 0x000000000000094d */ /* 0x008fea0003800000 */
[----:B------:R-:W-:Y:S01]  /*0690*/  ULDC.64 UR4, c[0x0][0x650] ;  /* 0x0001940000047ab9 */ /* 0x000fe20000000a00 */
[----:B------:R-:W-:Y:S01]  /*06a0*/  PRMT R0, RZ, 0x7610, R0 ;  /* 0x00007610ff007816 */ /* 0x000fe20000000000 */
[----:B------:R-:W-:Y:S01]  /*06b0*/  IMAD.MOV.U32 R22, RZ, RZ, -0x1 ;  /* 0xffffffffff167424 */ /* 0x000fe200078e00ff */
[----:B------:R-:W-:Y:S01]  /*06c0*/  ISETP.GE.U32.AND P0, PT, R12, UR4, PT ;  /* 0x000000040c007c0c */ /* 0x000fe2000bf06070 */
[----:B------:R-:W-:Y:S02]  /*06d0*/  IMAD.MOV.U32 R18, RZ, RZ, -0x1 ;  /* 0xffffffffff127424 */ /* 0x000fe400078e00ff */
[----:B------:R-:W-:Y:S01]  /*06e0*/  IMAD.MOV.U32 R19, RZ, RZ, -0x1 ;  /* 0xffffffffff137424 */ /* 0x000fe200078e00ff */
[----:B------:R-:W-:-:S13]  /*06f0*/  ISETP.GE.U32.AND.EX P0, PT, R20, UR5, PT, P0 ;  /* 0x0000000514007c0c */ /* 0x000fda000bf06100 */
[----:B------:R-:W-:Y:S05]  /*0700*/  @P0 BRA `(.L_x_4) ;  /* 0x0000000400640947 */ /* 0x000fea0003800000 */
[----:B------:R-:W0:Y:S01]  /*0710*/  LDC.64 R14, c[0x0][0x628] ;  /* 0x00018a00ff0e7b82 */ /* 0x000e220000000a00 */
[----:B------:R-:W-:Y:S02]  /*0720*/  IMAD.MOV.U32 R6, RZ, RZ, R12 ;  /* 0x000000ffff067224 */ /* 0x000fe400078e000c */
[----:B------:R-:W-:-:S05]  /*0730*/  IMAD.MOV.U32 R7, RZ, RZ, R20 ;  /* 0x000000ffff077224 */ /* 0x000fca00078e0014 */
[----:B------:R-:W1:Y:S08]  /*0740*/  LDC R0, c[0x0][0x630] ;  /* 0x00018c00ff007b82 */ /* 0x000e700000000800 */
[----:B------:R-:W2:Y:S01]  /*0750*/  LDC.64 R18, c[0x0][0x620] ;  /* 0x00018800ff127b82 */ /* 0x000ea20000000a00 */
[----:B0-----:R-:W-:-:S04]  /*0760*/  ISETP.NE.U32.AND P0, PT, R14, RZ, PT ;  /* 0x000000ff0e00720c */ /* 0x001fc80003f05070 */
[----:B------:R-:W-:-:S13]  /*0770*/  ISETP.NE.AND.EX P0, PT, R15, RZ, PT, P0 ;  /* 0x000000ff0f00720c */ /* 0x000fda0003f05300 */
[----:B-12---:R-:W-:Y:S05]  /*0780*/  @!P0 BRA `(.L_x_5) ;  /* 0x0000000000288947 */ /* 0x006fea0003800000 */
[----:B------:R-:W0:Y:S02]  /*0790*/  LDC R5, c[0x0][0x634] ;  /* 0x00018d00ff057b82 */ /* 0x000e240000000800 */
[----:B0-----:R-:W-:-:S05]  /*07a0*/  IADD3 R5, P0, R12, R5, RZ ;  /* 0x000000050c057210 */ /* 0x001fca0007f1e0ff */
[----:B------:R-:W-:-:S04]  /*07b0*/  IMAD.X R13, RZ, RZ, R20, P0 ;  /* 0x000000ffff0d7224 */ /* 0x000fc800000e0614 */
[----:B------:R-:W-:-:S04]  /*07c0*/  IMAD.WIDE.U32 R6, R13, R14, RZ ;  /* 0x0000000e0d067225 */ /* 0x000fc800078e00ff */
[----:B------:R-:W-:-:S04]  /*07d0*/  IMAD.WIDE.U32 R8, P0, R5, R15, R6 ;  /* 0x0000000f05087225 */ /* 0x000fc80007800006 */
[----:B------:R-:W-:-:S04]  /*07e0*/  IMAD.WIDE.U32 R6, R5, R14, RZ ;  /* 0x0000000e05067225 */ /* 0x000fc800078e00ff */
[----:B------:R-:W-:Y:S01]  /*07f0*/  IMAD.X R11, RZ, RZ, RZ, P0 ;  /* 0x000000ffff0b7224 */ /* 0x000fe200000e06ff */
[----:B------:R-:W-:Y:S01]  /*0800*/  IADD3 RZ, P0, R7, R8, RZ ;  /* 0x0000000807ff7210 */ /* 0x000fe20007f1e0ff */
[----:B------:R-:W-:-:S04]  /*0810*/  IMAD.MOV.U32 R10, RZ, RZ, R9 ;  /* 0x000000ffff0a7224 */ /* 0x000fc800078e0009 */
[----:B------:R-:W-:-:S08]  /*0820*/  IMAD.WIDE.U32.X R6, R13, R15, R10, P0 ;  /* 0x0000000f0d067225 */ /* 0x000fd000000e040a */
.L_x_5:
[-CC-:B------:R-:W-:Y:S01]  /*0830*/  SHF.R.U64 R24, R6, R0.reuse, R7.reuse ;  /* 0x0000000006187219 */ /* 0x180fe20000001207 */
[----:B------:R-:W0:Y:S01]  /*0840*/  LDC R10, c[0x0][0x618] ;  /* 0x00018600ff0a7b82 */ /* 0x000e220000000800 */
[----:B------:R-:W-:Y:S01]  /*0850*/  SHF.R.U32.HI R3, RZ, R0, R7 ;  /* 0x00000000ff037219 */ /* 0x000fe20000011607 */
[----:B------:R-:W-:Y:S01]  /*0860*/  IMAD.MOV.U32 R7, RZ, RZ, R20 ;  /* 0x000000ffff077224 */ /* 0x000fe200078e0014 */
[----:B------:R-:W-:Y:S01]  /*0870*/  IADD3 R5, P0, RZ, -R24, RZ ;  /* 0x80000018ff057210 */ /* 0x000fe20007f1e0ff */
[----:B------:R-:W-:Y:S01]  /*0880*/  ULDC UR4, c[0x0][0x150] ;  /* 0x0000540000047ab9 */ /* 0x000fe20000000800 */
[----:B------:R-:W-:Y:S01]  /*0890*/  I2FP.F32.U32 R0, R2 ;  /* 0x0000000200007245 */ /* 0x000fe20000201000 */
[----:B------:R-:W-:Y:S02]  /*08a0*/  IMAD.MOV.U32 R6, RZ, RZ, R12 ;  /* 0x000000ffff067224 */ /* 0x000fe400078e000c */
[----:B------:R-:W1:Y:S01]  /*08b0*/  LDC.64 R20, c[0x0][0x640] ;  /* 0x00019000ff147b82 */ /* 0x000e620000000a00 */
[----:B------:R-:W-:-:S02]  /*08c0*/  IMAD.X R9, RZ, RZ, ~R3, P0 ;  /* 0x000000ffff097224 */ /* 0x000fc400000e0e03 */
[----:B------:R-:W-:Y:S01]  /*08d0*/  FMUL R0, R0, UR4 ;  /* 0x0000000400007c20 */ /* 0x000fe20008400000 */
[----:B------:R-:W-:Y:S01]  /*08e0*/  IMAD.WIDE.U32 R6, R5, R18, R6 ;  /* 0x0000001205067225 */ /* 0x000fe200078e0006 */
[----:B------:R-:W-:-:S03]  /*08f0*/  ULDC UR4, c[0x0][0x154] ;  /* 0x0000550000047ab9 */ /* 0x000fc60000000800 */
[----:B------:R-:W-:Y:S01]  /*0900*/  IMAD R8, R9, R18, RZ ;  /* 0x0000001209087224 */ /* 0x000fe200078e02ff */
[----:B------:R-:W2:Y:S01]  /*0910*/  LDC R3, c[0x0][0x144] ;  /* 0x00005100ff037b82 */ /* 0x000ea20000000800 */
[----:B------:R-:W3:Y:S01]  /*0920*/  F2I.U32.TRUNC.NTZ R0, R0 ;  /* 0x0000000000007305 */ /* 0x000ee2000020f000 */
[----:B------:R-:W-:Y:S02]  /*0930*/  IMAD.MOV.U32 R9, RZ, RZ, -0x1 ;  /* 0xffffffffff097424 */ /* 0x000fe400078e00ff */
[----:B------:R-:W-:-:S04]  /*0940*/  IMAD R5, R5, R19, R8 ;  /* 0x0000001305057224 */ /* 0x000fc800078e0208 */
[----:B------:R-:W4:Y:S01]  /*0950*/  LDC R14, c[0x0][0x608] ;  /* 0x00018200ff0e7b82 */ /* 0x000f220000000800 */
[----:B------:R-:W-:Y:S01]  /*0960*/  IMAD.IADD R7, R7, 0x1, R5 ;  /* 0x0000000107077824 */ /* 0x000fe200078e0205 */
[----:B------:R-:W-:-:S04]  /*0970*/  I2FP.F32.U32 R5, R4 ;  /* 0x0000000400057245 */ /* 0x000fc80000201000 */
[-CC-:B0-----:R-:W-:Y:S02]  /*0980*/  SHF.R.U64 R12, R6, R10.reuse, R7.reuse ;  /* 0x0000000a060c7219 */ /* 0x181fe40000001207 */
[----:B------:R-:W0:Y:S01]  /*0990*/  LDC R8, c[0x0][0x658] ;  /* 0x00019600ff087b82 */ /* 0x000e220000000800 */
[----:B-1----:R-:W-:Y:S01]  /*09a0*/  ISETP.NE.U32.AND P0, PT, R20, RZ, PT ;  /* 0x000000ff1400720c */ /* 0x002fe20003f05070 */
[----:B---3--:R-:W-:Y:S01]  /*09b0*/  IMAD.MOV R6, RZ, RZ, -R0 ;  /* 0x000000ffff067224 */ /* 0x008fe200078e0a00 */
[----:B------:R-:W-:Y:S02]  /*09c0*/  SHF.R.U32.HI R7, RZ, R10, R7 ;  /* 0x0000000aff077219 */ /* 0x000fe40000011607 */
[----:B------:R-:W-:-:S03]  /*09d0*/  ISETP.NE.AND.EX P0, PT, R21, RZ, PT, P0 ;  /* 0x000000ff1500720c */ /* 0x000fc60003f05300 */
[----:B------:R-:W1:Y:S01]  /*09e0*/  LDC R13, c[0x0][0x148] ;  /* 0x00005200ff0d7b82 */ /* 0x000e620000000800 */
[----:B--2---:R-:W-:Y:S02]  /*09f0*/  IMAD R0, R3, R6, R2 ;  /* 0x0000000603007224 */ /* 0x004fe400078e0202 */
[----:B------:R-:W-:-:S04]  /*0a00*/  FMUL R3, R5, UR4 ;  /* 0x0000000405037c20 */ /* 0x000fc80008400000 */
[----:B------:R2:W3:Y:S01]  /*0a10*/  F2I.U32.TRUNC.NTZ R11, R3 ;  /* 0x00000003000b7305 */ /* 0x0004e2000020f000 */
[----:B------:R-:W1:Y:S01]  /*0a20*/  LDC R19, c[0x0][0x600] ;  /* 0x00018000ff137b82 */ /* 0x000e620000000800 */
[-CC-:B----4-:R-:W-:Y:S02]  /*0a30*/  SHF.R.U64 R25, R12, R14.reuse, R7.reuse ;  /* 0x0000000e0c197219 */ /* 0x190fe40000001207 */
[----:B------:R-:W-:Y:S01]  /*0a40*/  SHF.R.U32.HI R5, RZ, R14, R7 ;  /* 0x0000000eff057219 */ /* 0x000fe20000011607 */
[----:B------:R-:W-:-:S04]  /*0a50*/  IMAD.MOV.U32 R7, RZ, RZ, 0x1 ;  /* 0x00000001ff077424 */ /* 0x000fc800078e00ff */
[----:B------:R-:W4:Y:S01]  /*0a60*/  LDC R18, c[0x0][0x648] ;  /* 0x00019200ff127b82 */ /* 0x000f220000000800 */
[-C--:B0-----:R-:W-:Y:S02]  /*0a70*/  SHF.L.U32 R2, R9, R8.reuse, RZ ;  /* 0x0000000809027219 */ /* 0x081fe400000006ff */
[-CC-:B------:R-:W-:Y:S02]  /*0a80*/  SHF.R.U64 R14, R25, R8.reuse, R5.reuse ;  /* 0x00000008190e7219 */ /* 0x180fe40000001205 */
[----:B------:R-:W-:Y:S02]  /*0a90*/  SHF.R.U32.HI R15, RZ, R8, R5 ;  /* 0x00000008ff0f7219 */ /* 0x000fe40000011605 */
[----:B------:R-:W-:Y:S01]  /*0aa0*/  LOP3.LUT R10, RZ, R2, RZ, 0x33, !PT ;  /* 0x00000002ff0a7212 */ /* 0x000fe200078e33ff */
[----:B------:R-:W0:Y:S01]  /*0ab0*/  LDC R23, c[0x0][0x638] ;  /* 0x00018e00ff177b82 */ /* 0x000e220000000800 */
[----:B------:R-:W-:Y:S01]  /*0ac0*/  SHF.L.U32 R5, R7, R8, RZ ;  /* 0x0000000807057219 */ /* 0x000fe200000006ff */
[----:B------:R-:W-:-:S02]  /*0ad0*/  IMAD.MOV.U32 R2, RZ, RZ, R14 ;  /* 0x000000ffff027224 */ /* 0x000fc400078e000e */
[----:B--2---:R-:W-:-:S04]  /*0ae0*/  IMAD.MOV.U32 R3, RZ, RZ, R15 ;  /* 0x000000ffff037224 */ /* 0x004fc800078e000f */
[----:B------:R-:W2:Y:S01]  /*0af0*/  LDC R22, c[0x0][0x610] ;  /* 0x00018400ff167b82 */ /* 0x000ea20000000800 */
[----:B---3--:R-:W-:Y:S05]  /*0b00*/  @!P0 BRA `(.L_x_6) ;  /* 0x0000000000288947 */ /* 0x008fea0003800000 */
[----:B------:R-:W3:Y:S02]  /*0b10*/  LDC R9, c[0x0][0x64c] ;  /* 0x00019300ff097b82 */ /* 0x000ee40000000800 */
[----:B---3--:R-:W-:-:S05]  /*0b20*/  IADD3 R9, P0, R14, R9, RZ ;  /* 0x000000090e097210 */ /* 0x008fca0007f1e0ff */
        /* <DEDUP_REMOVED lines=8> */
.L_x_6:
[----:B----4-:R-:W-:Y:S01]  /*0bb0*/  SHF.R.U64 R2, R2, R18, R3 ;  /* 0x0000001202027219 */ /* 0x010fe20000001203 */
[----:B-1----:R-:W-:Y:S01]  /*0bc0*/  VIADD R3, R19, 0xffffffff ;  /* 0xffffffff13037836 */ /* 0x002fe20000000000 */
[----:B------:R-:W-:Y:S01]  /*0bd0*/  LOP3.LUT R10, R25, R10, RZ, 0xc0, !PT ;  /* 0x0000000a190a7212 */ /* 0x000fe200078ec0ff */
[----:B------:R-:W-:Y:S02]  /*0be0*/  IMAD.MOV R11, RZ, RZ, -R11 ;  /* 0x000000ffff0b7224 */ /* 0x000fe400078e0a0b */
[----:B------:R-:W-:Y:S01]  /*0bf0*/  IMAD.MOV R6, RZ, RZ, -R2 ;  /* 0x000000ffff067224 */ /* 0x000fe200078e0a02 */
[----:B------:R-:W-:Y:S01]  /*0c00*/  LOP3.LUT R3, R12, R3, RZ, 0xc0, !PT ;  /* 0x000000030c037212 */ /* 0x000fe200078ec0ff */
[----:B------:R-:W-:Y:S02]  /*0c10*/  IMAD R5, R5, R2, R10 ;  /* 0x0000000205057224 */ /* 0x000fe400078e020a */
[----:B------:R-:W-:Y:S02]  /*0c20*/  @P3 IMAD R0, R13, R11, R4 ;  /* 0x0000000b0d003224 */ /* 0x000fe400078e0204 */
[----:B0-----:R-:W-:-:S02]  /*0c30*/  IMAD R2, R6, R23, R14 ;  /* 0x0000001706027224 */ /* 0x001fc400078e020e */
[----:B--2---:R-:W-:Y:S02]  /*0c40*/  IMAD R22, R5, R22, R0 ;  /* 0x0000001605167224 */ /* 0x004fe400078e0200 */
[----:B------:R-:W-:Y:S02]  /*0c50*/  IMAD R3, R2, R19, R3 ;  /* 0x0000001302037224 */ /* 0x000fe400078e0203 */
[----:B------:R-:W-:Y:S02]  /*0c60*/  IMAD.MOV.U32 R0, RZ, RZ, 0x1 ;  /* 0x00000001ff007424 */ /* 0x000fe400078e00ff */
[----:B------:R-:W-:Y:S01]  /*0c70*/  IMAD.MOV.U32 R19, RZ, RZ, R24 ;  /* 0x000000ffff137224 */ /* 0x000fe200078e0018 */
[----:B------:R-:W-:Y:S02]  /*0c80*/  SEL R18, R3, R22, !P3 ;  /* 0x0000001603127207 */ /* 0x000fe40005800000 */
[----:B------:R-:W-:-:S07]  /*0c90*/  SEL R22, R22, R3, !P3 ;  /* 0x0000000316167207 */ /* 0x000fce0005800000 */
.L_x_4:
[----:B------:R-:W-:-:S08]  /*0ca0*/  NOP ;  /* 0x0000000000007918 */ /* 0x000fd00000000000 */
[----:B------:R-:W0:Y:S02]  /*0cb0*/  USETMAXREG.TRY_ALLOC.CTAPOOL UP0, 0xe8 ;  /* 0x000000e8000079c8 */ /* 0x000e240008000600 */
[----:B0-----:R-:W-:-:S13]  /*0cc0*/  PLOP3.LUT P0, PT, PT, PT, UP0, 0x80, 0x0 ;  /* 0x000000000000781c */ /* 0x001fda0003f0f008 */
[----:B------:R-:W-:Y:S05]  /*0cd0*/  @!P0 BRA `(.L_x_4) ;  /* 0xfffffffc00f08947 */ /* 0x000fea000383ffff */
[----:B------:R-:W-:Y:S01]  /*0ce0*/  ULDC.64 UR4, c[0x0][0x598] ;  /* 0x0001660000047ab9 */ /* 0x000fe20000000a00 */
[----:B------:R-:W-:Y:S01]  /*0cf0*/  ULDC.64 UR36, c[0x0][0x208] ;  /* 0x0000820000247ab9 */ /* 0x000fe20000000a00 */
[----:B------:R-:W-:-:S04]  /*0d00*/  ISETP.NE.U32.AND P0, PT, RZ, UR4, PT ;  /* 0x00000004ff007c0c */ /* 0x000fc8000bf05070 */
[----:B------:R-:W-:-:S13]  /*0d10*/  ISETP.NE.AND.EX P0, PT, RZ, UR5, PT, P0 ;  /* 0x00000005ff007c0c */ /* 0x000fda000bf05300 */
[----:B------:R-:W-:Y:S05]  /*0d20*/  @!P0 BRA `(.L_x_7) ;  /* 0x00000000001c8947 */ /* 0x000fea0003800000 */
[----:B------:R-:W0:Y:S02]  /*0d30*/  LDC.64 R2, c[0x0][0x598] ;  /* 0x00016600ff027b82 */ /* 0x000e240000000a00 */
[----:B0-----:R-:W2:Y:S02]  /*0d40*/  LDG.E.64 R2, desc[UR36][R2.64] ;  /* 0x0000002402027981 */ /* 0x001ea4000c1e1b00 */
[----:B--2---:R-:W-:-:S04]  /*0d50*/  ISETP.NE.U32.AND P0, PT, R2, RZ, PT ;  /* 0x000000ff0200720c */ /* 0x004fc80003f05070 */
[----:B------:R-:W-:-:S13]  /*0d60*/  ISETP.NE.AND.EX P0, PT, R3, RZ, PT, P0 ;  /* 0x000000ff0300720c */ /* 0x000fda0003f05300 */
[----:B------:R-:W-:Y:S05]  /*0d70*/  @!P0 BRA `(.L_x_7) ;  /* 0x0000000000088947 */ /* 0x000fea0003800000 */
[----:B------:R0:W5:Y:S01]  /*0d80*/  LD.E R23, desc[UR36][R2.64] ;  /* 0x0000002402177980 */ /* 0x000162000c101900 */
[----:B------:R-:W-:Y:S05]  /*0d90*/  BRA `(.L_x_8) ;  /* 0x0000000000247947 */ /* 0x000fea0003800000 */
.L_x_7:
[----:B------:R-:W-:Y:S02]  /*0da0*/  ULDC.64 UR4, c[0x0][0x588] ;  /* 0x0001620000047ab9 */ /* 0x000fe40000000a00 */
[----:B------:R-:W-:-:S04]  /*0db0*/  ISETP.NE.U32.AND P0, PT, RZ, UR4, PT ;  /* 0x00000004ff007c0c */ /* 0x000fc8000bf05070 */
[----:B------:R-:W-:-:S13]  /*0dc0*/  ISETP.NE.AND.EX P0, PT, RZ, UR5, PT, P0 ;  /* 0x00000005ff007c0c */ /* 0x000fda000bf05300 */
[----:B------:R-:W-:Y:S05]  /*0dd0*/  @!P0 BRA `(.L_x_9) ;  /* 0x00000000000c8947 */ /* 0x000fea0003800000 */
[----:B------:R-:W0:Y:S02]  /*0de0*/  LDC.64 R2, c[0x0][0x588] ;  /* 0x00016200ff027b82 */ /* 0x000e240000000a00 */
[----:B0-----:R1:W5:Y:S01]  /*0df0*/  LDG.E R23, desc[UR36][R2.64] ;  /* 0x0000002402177981 */ /* 0x001362000c1e1900 */
[----:B------:R-:W-:Y:S05]  /*0e00*/  BRA `(.L_x_8) ;  /* 0x0000000000087947 */ /* 0x000fea0003800000 */
.L_x_9:
[----:B------:R-:W-:Y:S02]  /*0e10*/  ULDC UR4, c[0x0][0x580] ;  /* 0x0001600000047ab9 */ /* 0x000fe40000000800 */
[----:B------:R-:W-:-:S07]  /*0e20*/  IMAD.U32 R23, RZ, RZ, UR4 ;  /* 0x00000004ff177e24 */ /* 0x000fce000f8e00ff */
.L_x_8:
[----:B------:R-:W-:Y:S02]  /*0e30*/  ULDC.64 UR4, c[0x0][0x5a0] ;  /* 0x0001680000047ab9 */ /* 0x000fe40000000a00 */
[----:B------:R-:W-:-:S04]  /*0e40*/  ISETP.NE.U32.AND P0, PT, RZ, UR4, PT ;  /* 0x00000004ff007c0c */ /* 0x000fc8000bf05070 */
[----:B------:R-:W-:-:S13]  /*0e50*/  ISETP.NE.AND.EX P0, PT, RZ, UR5, PT, P0 ;  /* 0x00000005ff007c0c */ /* 0x000fda000bf05300 */
[----:B------:R-:W-:Y:S05]  /*0e60*/  @!P0 BRA `(.L_x_10) ;  /* 0x00000000001c8947 */ /* 0x000fea0003800000 */
[----:B01----:R-:W0:Y:S02]  /*0e70*/  LDC.64 R2, c[0x0][0x5a0] ;  /* 0x00016800ff027b82 */ /* 0x003e240000000a00 */
[----:B0-----:R-:W2:Y:S02]  /*0e80*/  LDG.E.64 R2, desc[UR36][R2.64] ;  /* 0x0000002402027981 */ /* 0x001ea4000c1e1b00 */
[----:B--2---:R-:W-:-:S04]  /*0e90*/  ISETP.NE.U32.AND P0, PT, R2, RZ, PT ;  /* 0x000000ff0200720c */ /* 0x004fc80003f05070 */
[----:B------:R-:W-:-:S13]  /*0ea0*/  ISETP.NE.AND.EX P0, PT, R3, RZ, PT, P0 ;  /* 0x000000ff0300720c */ /* 0x000fda0003f05300 */
[----:B------:R-:W-:Y:S05]  /*0eb0*/  @!P0 BRA `(.L_x_10) ;  /* 0x0000000000088947 */ /* 0x000fea0003800000 */
[----:B------:R0:W5:Y:S01]  /*0ec0*/  LD.E R104, desc[UR36][R2.64] ;  /* 0x0000002402687980 */ /* 0x000162000c101900 */
[----:B------:R-:W-:Y:S05]  /*0ed0*/  BRA `(.L_x_11) ;  /* 0x0000000000247947 */ /* 0x000fea0003800000 */
.L_x_10:
[----:B------:R-:W-:Y:S02]  /*0ee0*/  ULDC.64 UR4, c[0x0][0x590] ;  /* 0x0001640000047ab9 */ /* 0x000fe40000000a00 */
[----:B------:R-:W-:-:S04]  /*0ef0*/  ISETP.NE.U32.AND P0, PT, RZ, UR4, PT ;  /* 0x00000004ff007c0c */ /* 0x000fc8000bf05070 */
[----:B------:R-:W-:-:S13]  /*0f00*/  ISETP.NE.AND.EX P0, PT, RZ, UR5, PT, P0 ;  /* 0x00000005ff007c0c */ /* 0x000fda000bf05300 */
[----:B------:R-:W-:Y:S05]  /*0f10*/  @!P0 BRA `(.L_x_12) ;  /* 0x00000000000c8947 */ /* 0x000fea0003800000 */
[----:B------:R-:W2:Y:S02]  /*0f20*/  LDC.64 R104, c[0x0][0x590] ;  /* 0x00016400ff687b82 */ /* 0x000ea40000000a00 */
[----:B--2---:R2:W5:Y:S01]  /*0f30*/  LDG.E R104, desc[UR36][R104.64] ;  /* 0x0000002468687981 */ /* 0x004562000c1e1900 */
[----:B------:R-:W-:Y:S05]  /*0f40*/  BRA `(.L_x_11) ;  /* 0x0000000000087947 */ /* 0x000fea0003800000 */
.L_x_12:
[----:B------:R-:W-:Y:S02]  /*0f50*/  ULDC UR4, c[0x0][0x584] ;  /* 0x0001610000047ab9 */ /* 0x000fe40000000800 */
[----:B------:R-:W-:-:S07]  /*0f60*/  IMAD.U32 R104, RZ, RZ, UR4 ;  /* 0x00000004ff687e24 */ /* 0x000fce000f8e00ff */
.L_x_11:
[----:B------:R-:W-:-:S13]  /*0f70*/  LOP3.LUT P0, RZ, R0, 0xff, RZ, 0xc0, !PT ;  /* 0x000000ff00ff7812 */ /* 0x000fda000780c0ff */
[----:B------:R-:W-:Y:S05]  /*0f80*/  @!P0 EXIT ;  /* 0x000000000000894d */ /* 0x000fea0003800000 */
[----:B01----:R-:W3:Y:S01]  /*0f90*/  LDL R2, [R1+0x30] ;  /* 0x0000300001027983 */ /* 0x003ee20000100800 */
[----:B------:R-:W-:Y:S01]  /*0fa0*/  ULDC UR4, c[0x0][0x28c] ;  /* 0x0000a30000047ab9 */ /* 0x000fe20000000800 */
[----:B------:R-:W-:Y:S01]  /*0fb0*/  UMOV UR38, URZ ;  /* 0x0000003f00267c82 */ /* 0x000fe20008000000 */
[----:B------:R-:W-:Y:S01]  /*0fc0*/  UIADD3 UR4, UR4, 0x1f, URZ ;  /* 0x0000001f04047890 */ /* 0x000fe2000fffe03f */
[----:B------:R-:W-:-:S03]  /*0fd0*/  UMOV UR39, URZ ;  /* 0x0000003f00277c82 */ /* 0x000fc60008000000 */
[----:B------:R-:W-:-:S04]  /*0fe0*/  USHF.R.S32.HI UR5, URZ, 0x1f, UR4 ;  /* 0x0000001f3f057899 */ /* 0x000fc80008011404 */
[----:B------:R-:W-:-:S04]  /*0ff0*/  ULEA.HI UR5, UR5, UR4, URZ, 0x5 ;  /* 0x0000000405057291 */ /* 0x000fc8000f8f283f */
[----:B------:R-:W-:Y:S01]  /*1000*/  USHF.R.S32.HI UR40, URZ, 0x5, UR5 ;  /* 0x000000053f287899 */ /* 0x000fe20008011405 */
[----:B---3--:R-:W-:-:S11]  /*1010*/  LOP3.LUT R113, R2, 0x1, RZ, 0xfc, !PT ;  /* 0x0000000102717812 */ /* 0x008fd600078efcff */
.L_x_169:
[----:B------:R-:W0:Y:S01]  /*1020*/  S2R R3, SR_CgaCtaId ;  /* 0x0000000000037919 */ /* 0x000e220000008800 */
[----:B------:R-:W-:Y:S01]  /*1030*/  MOV R0, 0x400 ;  /* 0x0000040000007802 */ /* 0x000fe20000000f00 */
[----:B---3--:R1:W3:Y:S03]  /*1040*/  SHFL.IDX PT, R24, R17, RZ, 0x1f ;  /* 0x00001fff11187589 */ /* 0x0082e600000e0000 */
[----:B0-----:R-:W-:-:S05]  /*1050*/  LEA R32, R3, R0, 0x18 ;  /* 0x0000000003207211 */ /* 0x001fca00078ec0ff */
[----:B------:R-:W-:-:S05]  /*1060*/  VIADD R0, R32, 0x200 ;  /* 0x0000020020007836 */ /* 0x000fca0000000000 */
[----:B------:R-:W-:-:S13]  /*1070*/  LOP3.LUT P0, RZ, R0, 0x9f, RZ, 0xc0, !PT ;  /* 0x0000009f00ff7812 */ /* 0x000fda000780c0ff */
[----:B-1-345:R-:W-:Y:S05]  /*1080*/  @!P0 BRA `(.L_x_13) ;  /* 0x0000000000408947 */ /* 0x03afea0003800000 */
[----:B------:R-:W-:Y:S01]  /*1090*/  MOV R0, 0x0 ;  /* 0x0000000000007802 */ /* 0x000fe20000000f00 */
[----:B------:R-:W-:Y:S01]  /*10a0*/  ULDC.64 UR4, c[0x4][0x78] ;  /* 0x01001e0000047ab9 */ /* 0x000fe20000000a00 */
[----:B------:R-:W-:Y:S01]  /*10b0*/  ULDC.64 UR6, c[0x4][0x8] ;  /* 0x0100020000067ab9 */ /* 0x000fe20000000a00 */
[----:B------:R-:W-:Y:S01]  /*10c0*/  IMAD.U32 R4, RZ, RZ, UR4 ;  /* 0x00000004ff047e24 */ /* 0x000fe2000f8e00ff */
[----:B------:R0:W1:Y:S01]  /*10d0*/  LDC.64 R2, c[0x4][R0] ;  /* 0x0100000000027b82 */ /* 0x0000620000000a00 */
[----:B------:R-:W-:Y:S01]  /*10e0*/  IMAD.U32 R5, RZ, RZ, UR5 ;  /* 0x00000005ff057e24 */ /* 0x000fe2000f8e00ff */
[----:B------:R-:W-:Y:S01]  /*10f0*/  ULDC.64 UR4, c[0x4][0x80] ;  /* 0x0100200000047ab9 */ /* 0x000fe20000000a00 */
[----:B------:R-:W-:Y:S02]  /*1100*/  IMAD.U32 R10, RZ, RZ, UR6 ;  /* 0x00000006ff0a7e24 */ /* 0x000fe4000f8e00ff */
[----:B------:R-:W-:Y:S02]  /*1110*/  IMAD.U32 R6, RZ, RZ, UR4 ;  /* 0x00000004ff067e24 */ /* 0x000fe4000f8e00ff */
[----:B------:R-:W-:-:S02]  /*1120*/  IMAD.U32 R7, RZ, RZ, UR5 ;  /* 0x00000005ff077e24 */ /* 0x000fc4000f8e00ff */
[----:B------:R-:W-:Y:S02]  /*1130*/  IMAD.U32 R11, RZ, RZ, UR7 ;  /* 0x00000007ff0b7e24 */ /* 0x000fe4000f8e00ff */
[----:B------:R-:W-:Y:S02]  /*1140*/  IMAD.MOV.U32 R8, RZ, RZ, 0x70 ;  /* 0x00000070ff087424 */ /* 0x000fe400078e00ff */
[----:B------:R-:W-:Y:S02]  /*1150*/  IMAD.MOV.U32 R12, RZ, RZ, 0x1 ;  /* 0x00000001ff0c7424 */ /* 0x000fe400078e00ff */
[----:B0-----:R-:W-:-:S07]  /*1160*/  IMAD.MOV.U32 R13, RZ, RZ, RZ ;  /* 0x000000ffff0d7224 */ /* 0x001fce00078e00ff */
[----:B------:R-:W-:-:S07]  /*1170*/  LEPC R20, `(.L_x_13) ;  /* 0x000000001014794e */ /* 0x000fce0000000000 */
[----:B-12--5:R-:W-:Y:S05]  /*1180*/  CALL.ABS.NOINC R2 ;  /* 0x0000000002007343 */ /* 0x026fea0003c00000 */
.L_x_13:
[----:B------:R-:W-:-:S05]  /*1190*/  VIADD R28, R32, 0x28200 ;  /* 0x00028200201c7836 */ /* 0x000fca0000000000 */
[----:B------:R-:W-:-:S13]  /*11a0*/  LOP3.LUT P0, RZ, R28, 0x9f, RZ, 0xc0, !PT ;  /* 0x0000009f1cff7812 */ /* 0x000fda000780c0ff */
[----:B------:R-:W-:Y:S05]  /*11b0*/  @!P0 BRA `(.L_x_14) ;  /* 0x00000000007c8947 */ /* 0x000fea0003800000 */
        /* <DEDUP_REMOVED lines=16> */
.L_x_15:
[----:B------:R-:W0:Y:S01]  /*12c0*/  LDC.64 R2, c[0x4][R2] ;  /* 0x0100000002027b82 */ /* 0x000e220000000a00 */
[----:B------:R-:W-:Y:S01]  /*12d0*/  ULDC.64 UR4, c[0x4][0x78] ;  /* 0x01001e0000047ab9 */ /* 0x000fe20000000a00 */
[----:B------:R-:W-:Y:S01]  /*12e0*/  ULDC.64 UR6, c[0x4][0x80] ;  /* 0x0100200000067ab9 */ /* 0x000fe20000000a00 */
[----:B------:R-:W-:Y:S02]  /*12f0*/  IMAD.U32 R4, RZ, RZ, UR4 ;  /* 0x00000004ff047e24 */ /* 0x000fe4000f8e00ff */
        /* <DEDUP_REMOVED lines=8> */
[----:B------:R-:W-:-:S07]  /*1380*/  IMAD.MOV.U32 R13, RZ, RZ, RZ ;  /* 0x000000ffff0d7224 */ /* 0x000fce00078e00ff */
[----:B------:R-:W-:-:S07]  /*1390*/  LEPC R20, `(.L_x_14) ;  /* 0x000000001014794e */ /* 0x000fce0000000000 */
[----:B0-----:R-:W-:Y:S05]  /*13a0*/  CALL.ABS.NOINC R2 ;  /* 0x0000000002007343 */ /* 0x001fea0003c00000 */
.L_x_14:
[----:B------:R-:W0:Y:S01]  /*13b0*/  S2R R2, SR_TID.X ;  /* 0x0000000000027919 */ /* 0x000e220000002100 */
[----:B------:R-:W-:Y:S01]  /*13c0*/  UMOV UR4, 0xffffffff ;  /* 0xffffffff00047882 */ /* 0x000fe20000000000 */
[----:B------:R-:W-:Y:S02]  /*13d0*/  ISETP.NE.AND P0, PT, R113, 0x3, PT ;  /* 0x000000037100780c */ /* 0x000fe40003f05270 */
[----:B0-----:R-:W-:-:S04]  /*13e0*/  LOP3.LUT R13, R2, 0x80, RZ, 0xc0, !PT ;  /* 0x00000080020d7812 */ /* 0x001fc800078ec0ff */
[----:B------:R-:W-:Y:S01]  /*13f0*/  SHF.R.U32.HI R13, RZ, 0x7, R13 ;  /* 0x00000007ff0d7819 */ /* 0x000fe2000001160d */
[----:B------:R-:W-:Y:S06]  /*1400*/  BRA.DIV UR4, `(.L_x_16) ;  /* 0x000000a204947947 */ /* 0x000fec000b800000 */
.L_x_198:
[----:B------:R-:W-:Y:S05]  /*1410*/  @!P0 BRA `(.L_x_17) ;  /* 0x0000000000048947 */ /* 0x000fea0003800000 */
[----:B------:R-:W-:Y:S01]  /*1420*/  BPT.TRAP 0x1 ;  /* 0x000000040000795c */ /* 0x000fe20000300000 */
.L_x_17:
[----:B------:R-:W-:Y:S02]  /*1430*/  IMAD.U32 R0, RZ, RZ, UR38 ;  /* 0x00000026ff007e24 */ /* 0x000fe4000f8e00ff */
[----:B------:R-:W-:-:S03]  /*1440*/  IMAD.U32 R3, RZ, RZ, UR39 ;  /* 0x00000027ff037e24 */ /* 0x000fc6000f8e00ff */
[----:B------:R-:W-:Y:S01]  /*1450*/  SHF.L.U32 R0, R0, 0x1f, RZ ;  /* 0x0000001f00007819 */ /* 0x000fe200000006ff */
[----:B------:R-:W-:-:S04]  /*1460*/  IMAD R3, R3, 0x8, R32 ;  /* 0x0000000803037824 */ /* 0x000fc800078e0220 */
[----:B------:R0:W1:Y:S01]  /*1470*/  SYNCS.PHASECHK.TRANS64.TRYWAIT P1, [R3+URZ], R0 ;  /* 0x00000000030075a7 */ /* 0x000062000802017f */
[----:B------:R-:W-:Y:S05]  /*1480*/  @!P0 BRA `(.L_x_18) ;  /* 0x0000000000048947 */ /* 0x000fea0003800000 */
[----:B------:R-:W-:Y:S01]  /*1490*/  BPT.TRAP 0x1 ;  /* 0x000000040000795c */ /* 0x000fe20000300000 */
.L_x_18:
[----:B-1----:R-:W-:Y:S05]  /*14a0*/  @P1 BRA `(.L_x_19) ;  /* 0x0000000000081947 */ /* 0x002fea0003800000 */
[----:B------:R-:W1:Y:S02]  /*14b0*/  SYNCS.PHASECHK.TRANS64.TRYWAIT P1, [R3+URZ], R0 ;  /* 0x00000000030075a7 */ /* 0x000e64000802017f */
[----:B-1----:R-:W-:Y:S05]  /*14c0*/  @!P1 BRA `(.L_x_20) ;  /* 0x000000a000809947 */ /* 0x002fea0003800000 */
.L_x_19:
[----:B------:R-:W-:-:S04]  /*14d0*/  UIADD3 UR4, UR39, 0x1, URZ ;  /* 0x0000000127047890 */ /* 0x000fc8000fffe03f */
[----:B------:R-:W-:Y:S02]  /*14e0*/  UISETP.NE.AND UP0, UPT, UR4, 0x5, UPT ;  /* 0x000000050400788c */ /* 0x000fe4000bf05270 */
[----:B------:R-:W-:Y:S02]  /*14f0*/  IMAD.U32 R12, RZ, RZ, UR4 ;  /* 0x00000004ff0c7e24 */ /* 0x000fe4000f8e00ff */
[----:B------:R-:W-:Y:S02]  /*1500*/  USEL UR4, URZ, 0x1, UP0 ;  /* 0x000000013f047887 */ /* 0x000fe40008000000 */
[----:B------:R-:W-:Y:S02]  /*1510*/  PLOP3.LUT P1, PT, PT, PT, UP0, 0x80, 0x0 ;  /* 0x000000000000781c */ /* 0x000fe40003f2f008 */
[----:B------:R-:W-:Y:S02]  /*1520*/  ULOP3.LUT UR4, UR38, UR4, URZ, 0x3c, !UPT ;  /* 0x0000000426047292 */ /* 0x000fe4000f8e3c3f */
[----:B------:R-:W-:-:S04]  /*1530*/  SEL R12, R12, RZ, P1 ;  /* 0x000000ff0c0c7207 */ /* 0x000fc80000800000 */
[----:B------:R-:W-:Y:S01]  /*1540*/  IMAD.U32 R116, RZ, RZ, UR4 ;  /* 0x00000004ff747e24 */ /* 0x000fe2000f8e00ff */
[----:B------:R-:W-:Y:S06]  /*1550*/  @!P0 BRA `(.L_x_21) ;  /* 0x0000000000048947 */ /* 0x000fec0003800000 */
[----:B------:R-:W-:Y:S01]  /*1560*/  BPT.TRAP 0x1 ;  /* 0x000000040000795c */ /* 0x000fe20000300000 */
.L_x_21:
[----:B01----:R-:W-:Y:S01]  /*1570*/  SHF.R.S32.HI R3, RZ, 0x1f, R24 ;  /* 0x0000001fff037819 */ /* 0x003fe20000011418 */
[----:B------:R-:W0:Y:S01]  /*1580*/  S2R R9, SR_TID.X ;  /* 0x0000000000097919 */ /* 0x000e220000002100 */
[----:B------:R-:W-:Y:S01]  /*1590*/  IMAD.MOV.U32 R4, RZ, RZ, -0x650a62f0 ;  /* 0x9af59d10ff047424 */ /* 0x000fe200078e00ff */
[----:B------:R-:W-:Y:S01]  /*15a0*/  USHF.L.U32 UR5, UR39, 0xb, URZ ;  /* 0x0000000b27057899 */ /* 0x000fe2000800063f */
[CC--:B------:R-:W-:Y:S01]  /*15b0*/  LEA.HI R0, R3.reuse, R24.reuse, RZ, 0x2 ;  /* 0x0000001803007211 */ /* 0x0c0fe200078f10ff */
[----:B------:R-:W-:Y:S01]  /*15c0*/  IMAD.MOV.U32 R6, RZ, RZ, 0x8d10d10 ;  /* 0x08d10d10ff067424 */ /* 0x000fe200078e00ff */
[----:B------:R-:W-:Y:S01]  /*15d0*/  LEA.HI R3, R3, R24, RZ, 0x3 ;  /* 0x0000001803037211 */ /* 0x000fe200078f18ff */
[----:B------:R-:W-:Y:S01]  /*15e0*/  USHF.L.U32 UR4, UR39, 0xd, URZ ;  /* 0x0000000d27047899 */ /* 0x000fe2000800063f */
[----:B------:R-:W-:Y:S01]  /*15f0*/  LOP3.LUT R5, R0, 0xfffffffc, RZ, 0xc0, !PT ;  /* 0xfffffffc00057812 */ /* 0x000fe200078ec0ff */
[----:B------:R-:W-:Y:S01]  /*1600*/  IMAD.MOV.U32 R107, RZ, RZ, 0x90 ;  /* 0x00000090ff6b7424 */ /* 0x000fe200078e00ff */
[----:B------:R-:W-:Y:S01]  /*1610*/  SHF.R.S32.HI R3, RZ, 0x3, R3 ;  /* 0x00000003ff037819 */ /* 0x000fe20000011403 */
[----:B------:R-:W-:Y:S01]  /*1620*/  IMAD.MOV.U32 R111, RZ, RZ, 0x10 ;  /* 0x00000010ff6f7424 */ /* 0x000fe200078e00ff */
[----:B------:R-:W-:Y:S01]  /*1630*/  SHF.L.U32 R117, R116, 0x1f, RZ ;  /* 0x0000001f74757819 */ /* 0x000fe200000006ff */
[----:B------:R-:W-:-:S02]  /*1640*/  IMAD.IADD R5, R24, 0x1, -R5 ;  /* 0x0000000118057824 */ /* 0x000fc400078e0a05 */
[----:B------:R-:W-:Y:S02]  /*1650*/  IMAD R3, R3, 0x3, RZ ;  /* 0x0000000303037824 */ /* 0x000fe400078e02ff */
[----:B------:R-:W-:-:S05]  /*1660*/  IMAD R5, R5, 0xc, RZ ;  /* 0x0000000c05057824 */ /* 0x000fca00078e02ff */
[-C--:B------:R-:W-:Y:S02]  /*1670*/  SHF.R.U64 R4, R4, R5.reuse, 0xdd3f ;  /* 0x0000dd3f04047419 */ /* 0x080fe40000001205 */
[----:B------:R-:W-:Y:S02]  /*1680*/  SHF.R.U64 R6, R6, R5, 0xb08b ;  /* 0x0000b08b06067419 */ /* 0x000fe40000001205 */
[----:B------:R-:W-:Y:S02]  /*1690*/  LOP3.LUT R4, R4, 0xfff, RZ, 0xc0, !PT ;  /* 0x00000fff04047812 */ /* 0x000fe400078ec0ff */
[----:B------:R-:W-:Y:S02]  /*16a0*/  LOP3.LUT R6, R6, 0xfff, RZ, 0xc0, !PT ;  /* 0x00000fff06067812 */ /* 0x000fe400078ec0ff */
[-C--:B------:R-:W-:Y:S02]  /*16b0*/  SHF.R.U32.HI R4, RZ, R3.reuse, R4 ;  /* 0x00000003ff047219 */ /* 0x080fe40000011604 */
[----:B------:R-:W-:Y:S01]  /*16c0*/  SHF.R.U32.HI R6, RZ, R3, R6 ;  /* 0x00000003ff067219 */ /* 0x000fe20000011606 */
[C---:B0-----:R-:W-:Y:S01]  /*16d0*/  IMAD.SHL.U32 R2, R9.reuse, 0x2, RZ ;  /* 0x0000000209027824 */ /* 0x041fe200078e00ff */
[C---:B------:R-:W-:Y:S01]  /*16e0*/  LOP3.LUT R3, R4.reuse, 0x7, RZ, 0xc0, !PT ;  /* 0x0000000704037812 */ /* 0x040fe200078ec0ff */
[----:B------:R-:W-:Y:S01]  /*16f0*/  IMAD.SHL.U32 R4, R4, 0x100, RZ ;  /* 0x0000010004047824 */ /* 0x000fe200078e00ff */
[C---:B------:R-:W-:Y:S01]  /*1700*/  LOP3.LUT R8, R6.reuse, 0x7, RZ, 0xc0, !PT ;  /* 0x0000000706087812 */ /* 0x040fe200078ec0ff */
[----:B------:R-:W-:Y:S01]  /*1710*/  IMAD.SHL.U32 R6, R6, 0x40, RZ ;  /* 0x0000004006067824 */ /* 0x000fe200078e00ff */
[----:B------:R-:W-:Y:S01]  /*1720*/  SHF.R.U32.HI R14, RZ, 0x2, R9 ;  /* 0x00000002ff0e7819 */ /* 0x000fe20000011609 */
[----:B------:R-:W-:Y:S01]  /*1730*/  IMAD.SHL.U32 R108, R9, 0x10, RZ ;  /* 0x00000010096c7824 */ /* 0x000fe200078e00ff */
[----:B------:R-:W-:-:S02]  /*1740*/  LOP3.LUT R7, R2, 0x20, RZ, 0xc0, !PT ;  /* 0x0000002002077812 */ /* 0x000fc400078ec0ff */
[----:B------:R-:W-:Y:S02]  /*1750*/  LOP3.LUT R20, R14, 0x3, RZ, 0xc0, !PT ;  /* 0x000000030e147812 */ /* 0x000fe400078ec0ff */
[----:B------:R-:W-:Y:S02]  /*1760*/  ISETP.NE.AND P2, PT, R3, R8, PT ;  /* 0x000000080300720c */ /* 0x000fe40003f45270 */
[C---:B------:R-:W-:Y:S01]  /*1770*/  LOP3.LUT R0, R9.reuse, 0x10, RZ, 0xc0, !PT ;  /* 0x0000001009007812 */ /* 0x040fe200078ec0ff */
[----:B------:R-:W-:Y:S01]  /*1780*/  IMAD.SHL.U32 R21, R20, 0x8, RZ ;  /* 0x0000000814157824 */ /* 0x000fe200078e00ff */
[----:B------:R-:W-:Y:S02]  /*1790*/  LOP3.LUT R2, R9, 0x3, RZ, 0xc0, !PT ;  /* 0x0000000309027812 */ /* 0x000fe400078ec0ff */
[----:B------:R-:W-:Y:S02]  /*17a0*/  LOP3.LUT R4, R4, 0x700, RZ, 0xc0, !PT ;  /* 0x0000070004047812 */ /* 0x000fe400078ec0ff */
[----:B------:R-:W-:-:S02]  /*17b0*/  LOP3.LUT R5, R6, 0x1c0, RZ, 0xc0, !PT ;  /* 0x000001c006057812 */ /* 0x000fc400078ec0ff */
[----:B------:R-:W-:Y:S01]  /*17c0*/  LEA.HI R10, R0, R7, RZ, 0x1e ;  /* 0x00000007000a7211 */ /* 0x000fe200078ff0ff */
[----:B------:R-:W-:Y:S01]  /*17d0*/  IMAD.SHL.U32 R7, R2, 0x8, RZ ;  /* 0x0000000802077824 */ /* 0x000fe200078e00ff */
[----:B------:R-:W-:Y:S01]  /*17e0*/  LOP3.LUT R21, R21, 0x18, R2, 0xe2, !PT ;  /* 0x0000001815157812 */ /* 0x000fe200078ee202 */
[----:B------:R-:W-:Y:S01]  /*17f0*/  IMAD.IADD R106, R4, 0x1, R5 ;  /* 0x00000001046a7824 */ /* 0x000fe200078e0205 */
[----:B--2---:R-:W-:Y:S01]  /*1800*/  LOP3.LUT R105, R14, 0x4, RZ, 0xc0, !PT ;  /* 0x000000040e697812 */ /* 0x004fe200078ec0ff */
[----:B------:R-:W-:Y:S01]  /*1810*/  VIADD R5, R3, 0x1 ;  /* 0x0000000103057836 */ /* 0x000fe20000000000 */
[----:B------:R-:W-:Y:S01]  /*1820*/  LOP3.LUT R2, R7, 0x18, R20, 0xe2, !PT ;  /* 0x0000001807027812 */ /* 0x000fe200078ee214 */
[----:B------:R-:W-:Y:S01]  /*1830*/  @!P2 VIADD R3, R8, 0x1 ;  /* 0x000000010803a836 */ /* 0x000fe20000000000 */
[----:B------:R-:W-:Y:S01]  /*1840*/  LOP3.LUT R21, R21, R10, RZ, 0xfc, !PT ;  /* 0x0000000a15157212 */ /* 0x000fe200078efcff */
[----:B------:R-:W-:Y:S01]  /*1850*/  IMAD R0, R12, 0x8, R32 ;  /* 0x000000080c007824 */ /* 0x000fe200078e0220 */
[----:B------:R-:W-:Y:S01]  /*1860*/  SEL R4, R5, R8, !P2 ;  /* 0x0000000805047207 */ /* 0x000fe20005000000 */
[----:B------:R-:W-:Y:S01]  /*1870*/  IMAD.U32 R7, RZ, RZ, UR40 ;  /* 0x00000028ff077e24 */ /* 0x000fe2000f8e00ff */
[----:B------:R-:W-:Y:S01]  /*1880*/  LOP3.LUT R108, R108, 0xe00, RZ, 0xc0, !PT ;  /* 0x00000e006c6c7812 */ /* 0x000fe200078ec0ff */
[----:B------:R0:W1:Y:S01]  /*1890*/  SYNCS.PHASECHK.TRANS64.TRYWAIT P1, [R0+URZ], R117 ;  /* 0x00000075000075a7 */ /* 0x000062000802017f */
[----:B------:R-:W-:Y:S01]  /*18a0*/  LOP3.LUT R109, R2, R105, RZ, 0xfc, !PT ;  /* 0x00000069026d7212 */ /* 0x000fe200078efcff */
[----:B------:R-:W-:Y:S01]  /*18b0*/  IMAD R4, R4, 0x4, R3 ;  /* 0x0000000404047824 */ /* 0x000fe200078e0203 */
[----:B------:R-:W-:-:S02]  /*18c0*/  LOP3.LUT R3, R21, UR5, RZ, 0xfc, !PT ;  /* 0x0000000515037c12 */ /* 0x000fc4000f8efcff */
[----:B------:R-:W-:Y:S01]  /*18d0*/  LOP3.LUT R110, R109, R108, RZ, 0xfc, !PT ;  /* 0x0000006c6d6e7212 */ /* 0x000fe200078efcff */
[----:B------:R-:W-:Y:S01]  /*18e0*/  IMAD.SHL.U32 R112, R4, 0x40, RZ ;  /* 0x0000004004707824 */ /* 0x000fe200078e00ff */
[----:B------:R-:W-:Y:S01]  /*18f0*/  LOP3.LUT P3, RZ, R9, 0x10, RZ, 0xc0, !PT ;  /* 0x0000001009ff7812 */ /* 0x000fe2000786c0ff */
[C---:B------:R-:W-:Y:S01]  /*1900*/  IMAD.IADD R9, R3.reuse, 0x1, R106 ;  /* 0x0000000103097824 */ /* 0x040fe200078e026a */
[----:B------:R-:W-:Y:S01]  /*1910*/  LOP3.LUT R2, R110, UR4, RZ, 0xfc, !PT ;  /* 0x000000046e027c12 */ /* 0x000fe2000f8efcff */
[----:B------:R-:W-:Y:S01]  /*1920*/  IMAD.IADD R3, R3, 0x1, R112 ;  /* 0x0000000103037824 */ /* 0x000fe200078e0270 */
[----:B------:R-:W-:Y:S01]  /*1930*/  LOP3.LUT P2, RZ, R14, 0x4, RZ, 0xc0, !PT ;  /* 0x000000040eff7812 */ /* 0x000fe2000784c0ff */
[----:B------:R-:W-:Y:S01]  /*1940*/  UMOV UR4, 0xffffffff ;  /* 0xffffffff00047882 */ /* 0x000fe20000000000 */
[----:B------:R-:W-:Y:S01]  /*1950*/  SEL R111, R111, 0xfffffff0, !P3 ;  /* 0xfffffff06f6f7807 */ /* 0x000fe20005800000 */
[----:B------:R-:W-:Y:S01]  /*1960*/  IMAD R114, R2, 0x4, R32 ;  /* 0x0000000402727824 */ /* 0x000fe200078e0220 */
[----:B------:R-:W-:Y:S01]  /*1970*/  SEL R107, R107, 0x70, !P2 ;  /* 0x000000706b6b7807 */ /* 0x000fe20005000000 */
[--C-:B------:R-:W-:Y:S01]  /*1980*/  IMAD R2, R9, 0x4, R28.reuse ;  /* 0x0000000409027824 */ /* 0x100fe200078e021c */
[----:B------:R-:W-:Y:S01]  /*1990*/  ISETP.NE.AND P2, PT, R7, 0x1, PT ;  /* 0x000000010700780c */ /* 0x000fe20003f45270 */
[----:B0-----:R-:W-:Y:S01]  /*19a0*/  IMAD R0, R3, 0x4, R28 ;  /* 0x0000000403007824 */ /* 0x001fe200078e021c */
[----:B------:R0:W2:Y:S01]  /*19b0*/  LDS R24, [R114+0x200] ;  /* 0x0002000072187984 */ /* 0x0000a20000000800 */
[----:B------:R-:W-:Y:S01]  /*19c0*/  IMAD.IADD R115, R114, 0x1, R107 ;  /* 0x0000000172737824 */ /* 0x000fe200078e026b */
[----:B------:R-:W-:Y:S01]  /*19d0*/  LOP3.LUT R7, R109, UR5, RZ, 0xfc, !PT ;  /* 0x000000056d077c12 */ /* 0x000fe2000f8efcff */
[----:B------:R-:W-:Y:S01]  /*19e0*/  IMAD R9, R9, 0x4, R32 ;  /* 0x0000000409097824 */ /* 0x000fe200078e0220 */
[----:B------:R0:W3:Y:S01]  /*19f0*/  LDS R25, [R114+0x600] ;  /* 0x0006000072197984 */ /* 0x0000e20000000800 */
[----:B------:R-:W-:-:S02]  /*1a00*/  IMAD.IADD R2, R2, 0x1, R111 ;  /* 0x0000000102027824 */ /* 0x000fc400078e026f */
[----:B------:R-:W-:Y:S01]  /*1a10*/  IMAD R10, R3, 0x4, R32 ;  /* 0x00000004030a7824 */ /* 0x000fe200078e0220 */
[----:B------:R0:W4:Y:S01]  /*1a20*/  LDS R88, [R114+0x4200] ;  /* 0x0042000072587984 */ /* 0x0001220000000800 */
[----:B------:R-:W-:-:S03]  /*1a30*/  IMAD.IADD R5, R111, 0x1, R0 ;  /* 0x000000016f057824 */ /* 0x000fc600078e0200 */
[----:B------:R0:W0:Y:S04]  /*1a40*/  LDS R89, [R114+0x4600] ;  /* 0x0046000072597984 */ /* 0x0000280000000800 */
[----:B------:R0:W0:Y:S04]  /*1a50*/  LDS R26, [R115+0x200] ;  /* 0x00020000731a7984 */ /* 0x0000280000000800 */
[----:B------:R0:W0:Y:S04]  /*1a60*/  LDS R27, [R115+0x600] ;  /* 0x00060000731b7984 */ /* 0x0000280000000800 */
[----:B------:R0:W0:Y:S04]  /*1a70*/  LDS R90, [R115+0x4200] ;  /* 0x00420000735a7984 */ /* 0x0000280000000800 */
[----:B------:R0:W0:Y:S04]  /*1a80*/  LDS R91, [R115+0x4600] ;  /* 0x00460000735b7984 */ /* 0x0000280000000800 */
[----:B------:R0:W0:Y:S04]  /*1a90*/  LDS R0, [R9+0x28200] ;  /* 0x0282000009007984 */ /* 0x0000280000000800 */
[----:B------:R0:W0:Y:S04]  /*1aa0*/  LDS R3, [R2] ;  /* 0x0000000002037984 */ /* 0x0000280000000800 */
[----:B------:R0:W0:Y:S04]  /*1ab0*/  LDS R4, [R10+0x28200] ;  /* 0x028200000a047984 */ /* 0x0000280000000800 */
[----:B------:R0:W0:Y:S01]  /*1ac0*/  LDS R6, [R5] ;  /* 0x0000000005067984 */ /* 0x0000220000000800 */
[----:B-123--:R-:W-:Y:S05]  /*1ad0*/  BRA.DIV UR4, `(.L_x_22) ;  /* 0x0000009e04107947 */ /* 0x00efea000b800000 */
[C---:B------:R-:W-:Y:S01]  /*1ae0*/  IMAD.IADD R11, R7.reuse, 0x1, R106 ;  /* 0x00000001070b7824 */ /* 0x040fe200078e026a */
[----:B------:R-:W-:Y:S01]  /*1af0*/  NOP ;  /* 0x0000000000007918 */ /* 0x000fe20000000000 */
[----:B------:R-:W-:Y:S02]  /*1b00*/  IMAD.IADD R7, R7, 0x1, R112 ;  /* 0x0000000107077824 */ /* 0x000fe400078e0270 */
[--C-:B------:R-:W-:Y:S02]  /*1b10*/  IMAD R8, R11, 0x4, R28.reuse ;  /* 0x000000040b087824 */ /* 0x100fe400078e021c */
[----:B------:R-:W-:Y:S02]  /*1b20*/  IMAD R30, R7, 0x4, R28 ;  /* 0x00000004071e7824 */ /* 0x000fe400078e021c */
[----:B------:R-:W-:Y:S02]  /*1b30*/  IMAD R11, R11, 0x4, R32 ;  /* 0x000000040b0b7824 */ /* 0x000fe400078e0220 */
[----:B------:R-:W-:-:S02]  /*1b40*/  IMAD.IADD R8, R107, 0x1, R8 ;  /* 0x000000016b087824 */ /* 0x000fc400078e0208 */
[----:B------:R-:W-:Y:S01]  /*1b50*/  IMAD R13, R7, 0x4, R32 ;  /* 0x00000004070d7824 */ /* 0x000fe200078e0220 */
[----:B0-----:R0:W-:Y:S01]  /*1b60*/  STS [R11+0x28200], R0 ;  /* 0x028200000b007388 */ /* 0x0011e20000000800 */
[----:B------:R-:W-:-:S03]  /*1b70*/  IMAD.IADD R7, R107, 0x1, R30 ;  /* 0x000000016b077824 */ /* 0x000fc600078e021e */
[----:B------:R0:W-:Y:S04]  /*1b80*/  STS [R8], R3 ;  /* 0x0000000308007388 */ /* 0x0001e80000000800 */
[----:B------:R0:W-:Y:S04]  /*1b90*/  STS [R13+0x28200], R4 ;  /* 0x028200040d007388 */ /* 0x0001e80000000800 */
[----:B------:R0:W-:Y:S04]  /*1ba0*/  STS [R7], R6 ;  /* 0x0000000607007388 */ /* 0x0001e80000000800 */
[----:B------:R0:W1:Y:S04]  /*1bb0*/  LDS R30, [R9+0x29200] ;  /* 0x02920000091e7984 */ /* 0x0000680000000800 */
[----:B------:R0:W2:Y:S04]  /*1bc0*/  LDS R29, [R2+0x1000] ;  /* 0x00100000021d7984 */ /* 0x0000a80000000800 */
[----:B------:R-:W3:Y:S04]  /*1bd0*/  LDS R10, [R10+0x29200] ;  /* 0x029200000a0a7984 */ /* 0x000ee80000000800 */
[----:B------:R0:W0:Y:S01]  /*1be0*/  LDS R32, [R5+0x1000] ;  /* 0x0010000005207984 */ /* 0x0000220000000800 */
[----:B------:R-:W-:Y:S01]  /*1bf0*/  NOP ;  /* 0x0000000000007918 */ /* 0x000fe20000000000 */
.L_x_202:
[----:B-1----:R-:W-:Y:S04]  /*1c00*/  STS [R11+0x29200], R30 ;  /* 0x0292001e0b007388 */ /* 0x002fe80000000800 */
[----:B--2---:R-:W-:Y:S04]  /*1c10*/  STS [R8+0x1000], R29 ;  /* 0x0010001d08007388 */ /* 0x004fe80000000800 */
[----:B---3--:R-:W-:Y:S04]  /*1c20*/  STS [R13+0x29200], R10 ;  /* 0x0292000a0d007388 */ /* 0x008fe80000000800 */
[----:B0-----:R4:W-:Y:S04]  /*1c30*/  STS [R7+0x1000], R32 ;  /* 0x0010002007007388 */ /* 0x0019e80000000800 */
[----:B------:R-:W-:Y:S04]  /*1c40*/  LDS R96, [R114+0x300] ;  /* 0x0003000072607984 */ /* 0x000fe80000000800 */
[----:B------:R-:W-:Y:S04]  /*1c50*/  LDS R97, [R114+0x700] ;  /* 0x0007000072617984 */ /* 0x000fe80000000800 */
[----:B------:R-:W-:Y:S04]  /*1c60*/  LDS R98, [R115+0x300] ;  /* 0x0003000073627984 */ /* 0x000fe80000000800 */
[----:B------:R-:W0:Y:S04]  /*1c70*/  LDS R99, [R115+0x700] ;  /* 0x0007000073637984 */ /* 0x000e280000000800 */
[----:B------:R-:W-:Y:S04]  /*1c80*/  LDS R100, [R114+0x4300] ;  /* 0x0043000072647984 */ /* 0x000fe80000000800 */
[----:B------:R-:W-:Y:S04]  /*1c90*/  LDS R101, [R114+0x4700] ;  /* 0x0047000072657984 */ /* 0x000fe80000000800 */
[----:B------:R-:W-:Y:S04]  /*1ca0*/  LDS R102, [R115+0x4300] ;  /* 0x0043000073667984 */ /* 0x000fe80000000800 */
[----:B------:R-:W1:Y:S01]  /*1cb0*/  LDS R103, [R115+0x4700] ;  /* 0x0047000073677984 */ /* 0x000e620000000800 */
[----:B------:R-:W-:Y:S01]  /*1cc0*/  @!PT LDS RZ, [RZ] ;  /* 0x00000000fffff984 */ /* 0x000fe20000000800 */
[----:B------:R-:W-:Y:S01]  /*1cd0*/  @!PT LDS RZ, [RZ] ;  /* 0x00000000fffff984 */ /* 0x000fe20000000800 */
[----:B------:R-:W-:Y:S01]  /*1ce0*/  @!PT LDS RZ, [RZ] ;  /* 0x00000000fffff984 */ /* 0x000fe20000000800 */
[----:B------:R-:W-:Y:S01]  /*1cf0*/  @!PT LDS RZ, [RZ] ;  /* 0x00000000fffff984 */ /* 0x000fe20000000800 */
[----:B------:R2:W-:Y:S06]  /*1d00*/  MEMBAR.ALL.CTA ;  /* 0x0000000000007992 */ /* 0x0005ec0000008000 */
[----:B--2---:R-:W2:Y:S01]  /*1d10*/  FENCE.VIEW.ASYNC.S ;  /* 0x00000000000073c6 */ /* 0x004ea20000000000 */
[----:B------:R-:W-:Y:S05]  /*1d20*/  WARPSYNC.ALL ;  /* 0x0000000000007948 */ /* 0x000fea0003800000 */
[----:B------:R-:W-:Y:S01]  /*1d30*/  R2UR UR4, R28 ;  /* 0x000000001c0472ca */ /* 0x000fe200000e0000 */
[----:B--2---:R-:W-:Y:S06]  /*1d40*/  BAR.SYNC.DEFER_BLOCKING 0x2, 0x100 ;  /* 0x0084000000007b1d */ /* 0x004fec0000010000 */
[----:B------:R-:W-:-:S06]  /*1d50*/  UMOV UR11, 0xc0000040 ;  /* 0xc0000040000b7882 */ /* 0x000fcc0000000000 */
[----:B------:R-:W-:-:S04]  /*1d60*/  USHF.R.U32.HI UR4, URZ, 0x4, UR4 ;  /* 0x000000043f047899 */ /* 0x000fc80008011604 */
[----:B------:R-:W-:-:S04]  /*1d70*/  ULOP3.LUT UR4, UR4, 0x3fff, URZ, 0xc0, !UPT ;  /* 0x00003fff04047892 */ /* 0x000fc8000f8ec03f */
[----:B------:R-:W-:-:S04]  /*1d80*/  ULOP3.LUT UR7, UR4, 0x10000, URZ, 0xfc, !UPT ;  /* 0x0001000004077892 */ /* 0x000fc8000f8efc3f */
[----:B------:R-:W-:Y:S01]  /*1d90*/  ULEA UR4, UR39, UR7, 0x9 ;  /* 0x0000000727047291 */ /* 0x000fe2000f8e483f */
[----:B------:R-:W-:-:S03]  /*1da0*/  WARPGROUP.ARRIVE ;  /* 0x00000000000079c5 */ /* 0x000fc60000000000 */
[----:B------:R-:W-:-:S03]  /*1db0*/  UIADD3 UR6, UR4, 0x10, URZ ;  /* 0x0000001004067890 */ /* 0x000fc6000fffe03f */
[----:B------:R-:W-:Y:S02]  /*1dc0*/  UMOV UR10, UR4 ;  /* 0x00000004000a7c82 */ /* 0x000fe40008000000 */
[----:B------:R-:W-:Y:S03]  /*1dd0*/  HGMMA.64x64x8.F32.TF32 R56, R24, gdesc[UR8], RZ, !UPT, gsb0 ;  /* 0x04e0000818387df0 */ /* 0x000fe6000c0028ff */
[----:B------:R-:W-:Y:S02]  /*1de0*/  WARPGROUP.DEPBAR.LE gsb0, 0x0 ;  /* 0x00008000000079c5 */ /* 0x000fe40000010000 */
[----:B----4-:R-:W-:-:S06]  /*1df0*/  WARPGROUP.ARRIVE ;  /* 0x00000000000079c5 */ /* 0x010fcc0000000000 */
[----:B------:R-:W-:Y:S01]  /*1e00*/  HGMMA.64x64x8.F32.TF32 R24, R88, gdesc[UR8], RZ, !UPT, gsb0 ;  /* 0x04e0000858187df0 */ /* 0x000fe2000c0028ff */
[----:B------:R-:W-:Y:S01]  /*1e10*/  UMOV UR10, UR6 ;  /* 0x00000006000a7c82 */ /* 0x000fe20008000000 */
[----:B------:R-:W-:Y:S01]  /*1e20*/  UMOV UR11, 0xc0000040 ;  /* 0xc0000040000b7882 */ /* 0x000fe20000000000 */
[----:B------:R-:W-:Y:S02]  /*1e30*/  UIADD3 UR6, UR4, 0x20, URZ ;  /* 0x0000002004067890 */ /* 0x000fe4000fffe03f */
[----:B------:R-:W-:Y:S01]  /*1e40*/  UIADD3 UR4, UR4, 0x30, URZ ;  /* 0x0000003004047890 */ /* 0x000fe2000fffe03f */
[----:B------:R-:W-:Y:S02]  /*1e50*/  WARPGROUP.DEPBAR.LE gsb0, 0x0 ;  /* 0x00008000000079c5 */ /* 0x000fe40000010000 */
[----:B0-----:R-:W-:-:S06]  /*1e60*/  WARPGROUP.ARRIVE ;  /* 0x00000000000079c5 */ /* 0x001fcc0000000000 */
[----:B------:R-:W-:Y:S03]  /*1e70*/  HGMMA.64x64x8.F32.TF32 R56, R96, gdesc[UR8], R56, gsb0 ;  /* 0x04e0000860387df0 */ /* 0x000fe60008002838 */
[----:B------:R-:W-:Y:S02]  /*1e80*/  WARPGROUP.DEPBAR.LE gsb0, 0x0 ;  /* 0x00008000000079c5 */ /* 0x000fe40000010000 */
[----:B-1----:R-:W-:-:S06]  /*1e90*/  WARPGROUP.ARRIVE ;  /* 0x00000000000079c5 */ /* 0x002fcc0000000000 */
[----:B------:R-:W-:Y:S01]  /*1ea0*/  HGMMA.64x64x8.F32.TF32 R24, R100, gdesc[UR8], R24, gsb0 ;  /* 0x04e0000864187df0 */ /* 0x000fe20008002818 */
[----:B------:R-:W-:Y:S01]  /*1eb0*/  UMOV UR10, UR6 ;  /* 0x00000006000a7c82 */ /* 0x000fe20008000000 */
[----:B------:R-:W-:Y:S01]  /*1ec0*/  UMOV UR11, 0xc0000040 ;  /* 0xc0000040000b7882 */ /* 0x000fe20000000000 */
[----:B------:R-:W-:Y:S02]  /*1ed0*/  WARPGROUP.DEPBAR.LE gsb0, 0x0 ;  /* 0x00008000000079c5 */ /* 0x000fe40000010000 */
        /* <DEDUP_REMOVED lines=28> */
[----:B------:R-:W-:Y:S03]  /*20a0*/  HGMMA.64x64x8.F32.TF32 R24, R100, gdesc[UR8], R24, gsb0 ;  /* 0x04e0000864187df0 */ /* 0x000fe60008002818 */
[----:B------:R-:W-:Y:S02]  /*20b0*/  WARPGROUP.DEPBAR.LE gsb0, 0x0 ;  /* 0x00008000000079c5 */ /* 0x000fe40000010000 */
[----:B------:R-:W-:Y:S05]  /*20c0*/  @!P2 BRA `(.L_x_23) ;  /* 0x00000014004ca947 */ /* 0x000fea0003800000 */
[----:B------:R-:W-:Y:S05]  /*20d0*/  @!P0 BRA `(.L_x_24) ;  /* 0x0000000000048947 */ /* 0x000fea0003800000 */
[----:B------:R-:W-:Y:S01]  /*20e0*/  BPT.TRAP 0x1 ;  /* 0x000000040000795c */ /* 0x000fe20000300000 */
.L_x_24:
[----:B------:R-:W-:Y:S05]  /*20f0*/  @P1 BRA `(.L_x_25) ;  /* 0x0000000000181947 */ /* 0x000fea0003800000 */
[----:B------:R-:W0:Y:S01]  /*2100*/  S2UR UR5, SR_CgaCtaId ;  /* 0x00000000000579c3 */ /* 0x000e220000008800 */
[----:B------:R-:W-:Y:S02]  /*2110*/  UMOV UR4, 0x400 ;  /* 0x0000040000047882 */ /* 0x000fe40000000000 */
[----:B0-----:R-:W-:-:S06]  /*2120*/  ULEA UR4, UR5, UR4, 0x18 ;  /* 0x0000000405047291 */ /* 0x001fcc000f8ec03f */
[----:B------:R-:W-:-:S04]  /*2130*/  LEA R0, R12, UR4, 0x3 ;  /* 0x000000040c007c11 */ /* 0x000fc8000f8e18ff */
[----:B------:R-:W0:Y:S02]  /*2140*/  SYNCS.PHASECHK.TRANS64.TRYWAIT P1, [R0+URZ], R117 ;  /* 0x00000075000075a7 */ /* 0x000e24000802017f */
[----:B0-----:R-:W-:Y:S05]  /*2150*/  @!P1 BRA `(.L_x_26) ;  /* 0x0000009400dc9947 */ /* 0x001fea0003800000 */
.L_x_25:
[----:B------:R-:W1:Y:S01]  /*2160*/  S2UR UR5, SR_CgaCtaId ;  /* 0x00000000000579c3 */ /* 0x000e620000008800 */
[----:B------:R-:W-:Y:S01]  /*2170*/  UMOV UR4, 0x400 ;  /* 0x0000040000047882 */ /* 0x000fe20000000000 */
[C---:B0-----:R-:W-:Y:S02]  /*2180*/  IMAD.SHL.U32 R0, R12.reuse, 0x800, RZ ;  /* 0x000008000c007824 */ /* 0x041fe400078e00ff */
[----:B------:R-:W-:Y:S02]  /*2190*/  IMAD.SHL.U32 R115, R12, 0x2000, RZ ;  /* 0x000020000c737824 */ /* 0x000fe400078e00ff */
[----:B------:R-:W-:Y:S01]  /*21a0*/  IMAD.U32 R114, RZ, RZ, UR39 ;  /* 0x00000027ff727e24 */ /* 0x000fe2000f8e00ff */
[----:B------:R-:W-:Y:S01]  /*21b0*/  LOP3.LUT R3, R0, R21, RZ, 0xfc, !PT ;  /* 0x0000001500037212 */ /* 0x000fe200078efcff */
[----:B------:R-:W0:Y:S04]  /*21c0*/  LDC R99, c[0x0][0x28c] ;  /* 0x0000a300ff637b82 */ /* 0x000e280000000800 */
[----:B------:R-:W-:-:S02]  /*21d0*/  IMAD.IADD R2, R106, 0x1, R3 ;  /* 0x000000016a027824 */ /* 0x000fc400078e0203 */
[----:B------:R-:W-:Y:S01]  /*21e0*/  IMAD.IADD R3, R112, 0x1, R3 ;  /* 0x0000000170037824 */ /* 0x000fe200078e0203 */
[----:B-1----:R-:W-:-:S06]  /*21f0*/  ULEA UR4, UR5, UR4, 0x18 ;  /* 0x0000000405047291 */ /* 0x002fcc000f8ec03f */
[----:B------:R-:W-:Y:S01]  /*2200*/  IMAD.U32 R119, RZ, RZ, UR4 ;  /* 0x00000004ff777e24 */ /* 0x000fe2000f8e00ff */
[----:B0-----:R-:W-:-:S03]  /*2210*/  ISETP.GE.AND P1, PT, R99, 0x41, PT ;  /* 0x000000416300780c */ /* 0x001fc60003f26270 */
[----:B------:R-:W-:Y:S02]  /*2220*/  VIADD R90, R119, 0x28200 ;  /* 0x00028200775a7836 */ /* 0x000fe40000000000 */
[C-C-:B------:R-:W-:Y:S02]  /*2230*/  IMAD R15, R2.reuse, 0x4, R119.reuse ;  /* 0x00000004020f7824 */ /* 0x140fe400078e0277 */
[--C-:B------:R-:W-:Y:S02]  /*2240*/  IMAD R4, R2, 0x4, R90.reuse ;  /* 0x0000000402047824 */ /* 0x100fe400078e025a */
[----:B------:R-:W-:Y:S01]  /*2250*/  IMAD R6, R3, 0x4, R90 ;  /* 0x0000000403067824 */ /* 0x000fe200078e025a */
[----:B------:R-:W0:Y:S01]  /*2260*/  LDS R2, [R15+0x28200] ;  /* 0x028200000f027984 */ /* 0x000e220000000800 */
[----:B------:R-:W-:Y:S02]  /*2270*/  IMAD.IADD R4, R111, 0x1, R4 ;  /* 0x000000016f047824 */ /* 0x000fe400078e0204 */
[----:B------:R-:W-:Y:S01]  /*2280*/  IMAD R11, R3, 0x4, R119 ;  /* 0x00000004030b7824 */ /* 0x000fe200078e0277 */
[----:B------:R-:W-:Y:S01]  /*2290*/  LOP3.LUT R3, R0, R109, RZ, 0xfc, !PT ;  /* 0x0000006d00037212 */ /* 0x000fe200078efcff */
[----:B------:R-:W-:Y:S01]  /*22a0*/  IMAD.IADD R7, R111, 0x1, R6 ;  /* 0x000000016f077824 */ /* 0x000fe200078e0206 */
[----:B------:R-:W1:Y:S01]  /*22b0*/  LDS R5, [R4] ;  /* 0x0000000004057984 */ /* 0x000e620000000800 */
[----:B------:R-:W-:-:S02]  /*22c0*/  LOP3.LUT R0, R115, R110, RZ, 0xfc, !PT ;  /* 0x0000006e73007212 */ /* 0x000fc400078efcff */
[--C-:B------:R-:W-:Y:S01]  /*22d0*/  IMAD.IADD R9, R106, 0x1, R3.reuse ;  /* 0x000000016a097824 */ /* 0x100fe200078e0203 */
[----:B------:R-:W2:Y:S01]  /*22e0*/  LDS R6, [R11+0x28200] ;  /* 0x028200000b067984 */ /* 0x000ea20000000800 */
[----:B------:R-:W-:Y:S02]  /*22f0*/  IMAD.IADD R3, R112, 0x1, R3 ;  /* 0x0000000170037824 */ /* 0x000fe400078e0203 */
[----:B------:R-:W-:Y:S01]  /*2300*/  IMAD R0, R0, 0x4, R119 ;  /* 0x0000000400007824 */ /* 0x000fe200078e0277 */
[----:B------:R-:W3:Y:S01]  /*2310*/  LDS R8, [R7] ;  /* 0x0000000007087984 */ /* 0x000ee20000000800 */
[--C-:B------:R-:W-:Y:S02]  /*2320*/  IMAD R10, R9, 0x4, R90.reuse ;  /* 0x00000004090a7824 */ /* 0x100fe400078e025a */
[----:B------:R-:W-:Y:S01]  /*2330*/  IMAD R90, R3, 0x4, R90 ;  /* 0x00000004035a7824 */ /* 0x000fe200078e025a */
[----:B------:R-:W-:Y:S01]  /*2340*/  LDS R88, [R0+0x200] ;  /* 0x0002000000587984 */ /* 0x000fe20000000800 */
[----:B------:R-:W-:-:S02]  /*2350*/  IMAD.IADD R13, R107, 0x1, R0 ;  /* 0x000000016b0d7824 */ /* 0x000fc400078e0200 */
[--C-:B------:R-:W-:Y:S01]  /*2360*/  IMAD R97, R9, 0x4, R119.reuse ;  /* 0x0000000409617824 */ /* 0x100fe200078e0277 */
[----:B------:R-:W-:Y:S01]  /*2370*/  LDS R89, [R0+0x600] ;  /* 0x0006000000597984 */ /* 0x000fe20000000800 */
[----:B------:R-:W-:Y:S02]  /*2380*/  IMAD R98, R3, 0x4, R119 ;  /* 0x0000000403627824 */ /* 0x000fe400078e0277 */
[C---:B------:R-:W-:Y:S01]  /*2390*/  IMAD.IADD R10, R107.reuse, 0x1, R10 ;  /* 0x000000016b0a7824 */ /* 0x040fe200078e020a */
[----:B------:R-:W-:Y:S01]  /*23a0*/  LDS R92, [R0+0x4200] ;  /* 0x00420000005c7984 */ /* 0x000fe20000000800 */
[----:B------:R-:W-:-:S03]  /*23b0*/  IMAD.IADD R3, R107, 0x1, R90 ;  /* 0x000000016b037824 */ /* 0x000fc600078e025a */
[----:B------:R-:W-:Y:S04]  /*23c0*/  LDS R93, [R0+0x4600] ;  /* 0x00460000005d7984 */ /* 0x000fe80000000800 */
[----:B------:R-:W-:Y:S04]  /*23d0*/  LDS R90, [R13+0x200] ;  /* 0x000200000d5a7984 */ /* 0x000fe80000000800 */
[----:B------:R-:W-:Y:S04]  /*23e0*/  LDS R91, [R13+0x600] ;  /* 0x000600000d5b7984 */ /* 0x000fe80000000800 */
[----:B------:R-:W-:Y:S04]  /*23f0*/  LDS R94, [R13+0x4200] ;  /* 0x004200000d5e7984 */ /* 0x000fe80000000800 */
[----:B------:R-:W-:Y:S01]  /*2400*/  LDS R95, [R13+0x4600] ;  /* 0x004600000d5f7984 */ /* 0x000fe20000000800 */
[----:B------:R-:W-:-:S03]  /*2410*/  NOP ;  /* 0x0000000000007918 */ /* 0x000fc60000000000 */
[----:B0-----:R-:W-:Y:S04]  /*2420*/  STS [R97+0x28200], R2 ;  /* 0x0282000261007388 */ /* 0x001fe80000000800 */
[----:B-1----:R-:W-:Y:S04]  /*2430*/  STS [R10], R5 ;  /* 0x000000050a007388 */ /* 0x002fe80000000800 */
[----:B--2---:R-:W-:Y:S04]  /*2440*/  STS [R98+0x28200], R6 ;  /* 0x0282000662007388 */ /* 0x004fe80000000800 */
[----:B---3--:R-:W-:Y:S04]  /*2450*/  STS [R3], R8 ;  /* 0x0000000803007388 */ /* 0x008fe80000000800 */
[----:B------:R-:W0:Y:S04]  /*2460*/  LDS R0, [R15+0x29200] ;  /* 0x029200000f007984 */ /* 0x000e280000000800 */
[----:B------:R-:W1:Y:S04]  /*2470*/  LDS R9, [R4+0x1000] ;  /* 0x0010000004097984 */ /* 0x000e680000000800 */
[----:B------:R-:W2:Y:S04]  /*2480*/  LDS R11, [R11+0x29200] ;  /* 0x029200000b0b7984 */ /* 0x000ea80000000800 */
[----:B------:R-:W3:Y:S01]  /*2490*/  LDS R96, [R7+0x1000] ;  /* 0x0010000007607984 */ /* 0x000ee20000000800 */
[----:B------:R-:W-:-:S03]  /*24a0*/  NOP ;  /* 0x0000000000007918 */ /* 0x000fc60000000000 */
[----:B0-----:R0:W-:Y:S04]  /*24b0*/  STS [R97+0x29200], R0 ;  /* 0x0292000061007388 */ /* 0x0011e80000000800 */
[----:B-1----:R0:W-:Y:S04]  /*24c0*/  STS [R10+0x1000], R9 ;  /* 0x001000090a007388 */ /* 0x0021e80000000800 */
[----:B--2---:R0:W-:Y:S04]  /*24d0*/  STS [R98+0x29200], R11 ;  /* 0x0292000b62007388 */ /* 0x0041e80000000800 */
[----:B---3--:R0:W-:Y:S01]  /*24e0*/  STS [R3+0x1000], R96 ;  /* 0x0010006003007388 */ /* 0x0081e20000000800 */
[----:B------:R-:W-:Y:S05]  /*24f0*/  @!P1 BRA `(.L_x_27) ;  /* 0x0000000800c09947 */ /* 0x000fea0003800000 */
[----:B------:R-:W-:Y:S01]  /*2500*/  R2UR UR4, R12 ;  /* 0x000000000c0472ca */ /* 0x000fe200000e0000 */
[----:B------:R-:W-:Y:S01]  /*2510*/  UIADD3 UR5, UR40, -0x1, URZ ;  /* 0xffffffff28057890 */ /* 0x000fe2000fffe03f */
[----:B------:R-:W-:-:S05]  /*2520*/  IMAD.U32 R114, RZ, RZ, UR39 ;  /* 0x00000027ff727e24 */ /* 0x000fca000f8e00ff */
[----:B------:R-:W-:-:S08]  /*2530*/  IMAD.U32 R117, RZ, RZ, UR5 ;  /* 0x00000005ff757e24 */ /* 0x000fd0000f8e00ff */
.L_x_36:
[----:B------:R-:W-:-:S04]  /*2540*/  UIADD3 UR5, UR4, 0x1, URZ ;  /* 0x0000000104057890 */ /* 0x000fc8000fffe03f */
[----:B------:R-:W-:-:S04]  /*2550*/  UISETP.NE.AND UP0, UPT, UR5, 0x5, UPT ;  /* 0x000000050500788c */ /* 0x000fc8000bf05270 */
[----:B------:R-:W-:Y:S02]  /*2560*/  USEL UR6, URZ, 0x1, UP0 ;  /* 0x000000013f067887 */ /* 0x000fe40008000000 */
[----:B------:R-:W-:-:S04]  /*2570*/  USEL UR5, UR5, URZ, UP0 ;  /* 0x0000003f05057287 */ /* 0x000fc80008000000 */
[----:B------:R-:W-:Y:S02]  /*2580*/  LOP3.LUT R116, R116, UR6, RZ, 0x3c, !PT ;  /* 0x0000000674747c12 */ /* 0x000fe4000f8e3cff */
[----:B------:R-:W-:Y:S01]  /*2590*/  IMAD.U32 R12, RZ, RZ, UR5 ;  /* 0x00000005ff0c7e24 */ /* 0x000fe2000f8e00ff */
[----:B------:R-:W-:Y:S06]  /*25a0*/  @!P0 BRA `(.L_x_28) ;  /* 0x0000000000048947 */ /* 0x000fec0003800000 */
[----:B------:R-:W-:Y:S01]  /*25b0*/  BPT.TRAP 0x1 ;  /* 0x000000040000795c */ /* 0x000fe20000300000 */
.L_x_28:
[----:B0-----:R-:W0:Y:S01]  /*25c0*/  S2R R0, SR_TID.X ;  /* 0x0000000000007919 */ /* 0x001e220000002100 */
[----:B------:R-:W-:Y:S01]  /*25d0*/  MOV R119, 0x400 ;  /* 0x0000040000777802 */ /* 0x000fe20000000f00 */
[----:B------:R-:W-:Y:S01]  /*25e0*/  ULEA UR6, UR4, UR7, 0x9 ;  /* 0x0000000704067291 */ /* 0x000fe2000f8e483f */
[----:B------:R-:W-:Y:S01]  /*25f0*/  SHF.L.U32 R5, R116, 0x1f, RZ ;  /* 0x0000001f74057819 */ /* 0x000fe200000006ff */
[----:B------:R-:W1:Y:S01]  /*2600*/  S2R R2, SR_CgaCtaId ;  /* 0x0000000000027919 */ /* 0x000e620000008800 */
[----:B------:R-:W-:-:S04]  /*2610*/  UMOV UR11, 0xc0000040 ;  /* 0xc0000040000b7882 */ /* 0x000fc80000000000 */
[----:B------:R-:W-:Y:S01]  /*2620*/  UMOV UR10, UR6 ;  /* 0x00000006000a7c82 */ /* 0x000fe20008000000 */
[C---:B0-----:R-:W-:Y:S01]  /*2630*/  IMAD.SHL.U32 R108, R0.reuse, 0x10, RZ ;  /* 0x00000010006c7824 */ /* 0x041fe200078e00ff */
[----:B------:R-:W-:Y:S01]  /*2640*/  SHF.R.U32.HI R14, RZ, 0x2, R0 ;  /* 0x00000002ff0e7819 */ /* 0x000fe20000011600 */
[----:B------:R-:W-:Y:S01]  /*2650*/  IMAD.SHL.U32 R0, R0, 0x8, RZ ;  /* 0x0000000800007824 */ /* 0x000fe200078e00ff */
[----:B-1----:R-:W-:Y:S02]  /*2660*/  LEA R119, R2, R119, 0x18 ;  /* 0x0000007702777211 */ /* 0x002fe400078ec0ff */
[----:B------:R-:W-:Y:S02]  /*2670*/  LOP3.LUT R108, R108, 0xe00, RZ, 0xc0, !PT ;  /* 0x00000e006c6c7812 */ /* 0x000fe400078ec0ff */
[----:B------:R-:W-:Y:S01]  /*2680*/  LOP3.LUT R105, R14, 0x4, RZ, 0xc0, !PT ;  /* 0x000000040e697812 */ /* 0x000fe200078ec0ff */
[----:B------:R-:W-:Y:S01]  /*2690*/  IMAD R4, R12, 0x8, R119 ;  /* 0x000000080c047824 */ /* 0x000fe200078e0277 */
[----:B------:R-:W-:-:S02]  /*26a0*/  LOP3.LUT R20, R14, 0x3, RZ, 0xc0, !PT ;  /* 0x000000030e147812 */ /* 0x000fc400078ec0ff */
[----:B------:R-:W-:Y:S01]  /*26b0*/  LOP3.LUT R3, R108, R105, RZ, 0xfc, !PT ;  /* 0x000000696c037212 */ /* 0x000fe200078efcff */
[----:B------:R0:W1:Y:S03]  /*26c0*/  SYNCS.PHASECHK.TRANS64.TRYWAIT P1, [R4+URZ], R5 ;  /* 0x00000005040075a7 */ /* 0x000066000802017f */
[----:B------:R-:W-:-:S04]  /*26d0*/  LOP3.LUT R3, R3, R20, RZ, 0xfc, !PT ;  /* 0x0000001403037212 */ /* 0x000fc800078efcff */
[----:B------:R-:W-:Y:S01]  /*26e0*/  LOP3.LUT R0, R3, 0x18, R0, 0xf8, !PT ;  /* 0x0000001803007812 */ /* 0x000fe200078ef800 */
[----:B------:R-:W-:Y:S01]  /*26f0*/  IMAD.U32 R3, RZ, RZ, UR4 ;  /* 0x00000004ff037e24 */ /* 0x000fe2000f8e00ff */
[----:B------:R-:W-:-:S03]  /*2700*/  UIADD3 UR4, UR6, 0x10, URZ ;  /* 0x0000001006047890 */ /* 0x000fc6000fffe03f */
[----:B------:R-:W-:-:S04]  /*2710*/  IMAD R0, R3, 0x2000, R0 ;  /* 0x0000200003007824 */ /* 0x000fc800078e0200 */
[----:B------:R-:W-:-:S04]  /*2720*/  IMAD R2, R0, 0x4, R119 ;  /* 0x0000000400027824 */ /* 0x000fc800078e0277 */
[----:B------:R-:W-:Y:S01]  /*2730*/  IMAD.IADD R3, R107, 0x1, R2 ;  /* 0x000000016b037824 */ /* 0x000fe200078e0202 */
[----:B------:R-:W-:Y:S04]  /*2740*/  LDS R96, [R2+0x300] ;  /* 0x0003000002607984 */ /* 0x000fe80000000800 */
[----:B------:R-:W-:Y:S04]  /*2750*/  LDS R97, [R2+0x700] ;  /* 0x0007000002617984 */ /* 0x000fe80000000800 */
[----:B------:R-:W-:Y:S04]  /*2760*/  LDS R100, [R2+0x4300] ;  /* 0x0043000002647984 */ /* 0x000fe80000000800 */
[----:B------:R-:W-:Y:S04]  /*2770*/  LDS R101, [R2+0x4700] ;  /* 0x0047000002657984 */ /* 0x000fe80000000800 */
[----:B------:R-:W-:Y:S04]  /*2780*/  LDS R98, [R3+0x300] ;  /* 0x0003000003627984 */ /* 0x000fe80000000800 */
[----:B------:R-:W2:Y:S04]  /*2790*/  LDS R99, [R3+0x700] ;  /* 0x0007000003637984 */ /* 0x000ea80000000800 */
[----:B------:R-:W-:Y:S04]  /*27a0*/  LDS R102, [R3+0x4300] ;  /* 0x0043000003667984 */ /* 0x000fe80000000800 */
[----:B------:R-:W3:Y:S01]  /*27b0*/  LDS R103, [R3+0x4700] ;  /* 0x0047000003677984 */ /* 0x000ee20000000800 */
[----:B------:R-:W-:Y:S01]  /*27c0*/  @!PT LDS RZ, [RZ] ;  /* 0x00000000fffff984 */ /* 0x000fe20000000800 */
[----:B------:R-:W-:Y:S01]  /*27d0*/  @!PT LDS RZ, [RZ] ;  /* 0x00000000fffff984 */ /* 0x000fe20000000800 */
[----:B------:R-:W-:Y:S01]  /*27e0*/  @!PT LDS RZ, [RZ] ;  /* 0x00000000fffff984 */ /* 0x000fe20000000800 */
[----:B------:R-:W-:Y:S01]  /*27f0*/  @!PT LDS RZ, [RZ] ;  /* 0x00000000fffff984 */ /* 0x000fe20000000800 */
[----:B------:R4:W-:Y:S06]  /*2800*/  MEMBAR.ALL.CTA ;  /* 0x0000000000007992 */ /* 0x0009ec0000008000 */
[----:B----4-:R-:W4:Y:S02]  /*2810*/  FENCE.VIEW.ASYNC.S ;  /* 0x00000000000073c6 */ /* 0x010f240000000000 */
[----:B----4-:R-:W-:Y:S06]  /*2820*/  BAR.SYNC.DEFER_BLOCKING 0x2, 0x100 ;  /* 0x0084000000007b1d */ /* 0x010fec0000010000 */
[----:B------:R-:W-:-:S06]  /*2830*/  WARPGROUP.ARRIVE ;  /* 0x00000000000079c5 */ /* 0x000fcc0000000000 */
[----:B------:R-:W-:Y:S03]  /*2840*/  HGMMA.64x64x8.F32.TF32 R56, R88, gdesc[UR8], R56, gsb0 ;  /* 0x04e0000858387df0 */ /* 0x000fe60008002838 */
[----:B------:R-:W-:Y:S02]  /*2850*/  WARPGROUP.DEPBAR.LE gsb0, 0x0 ;  /* 0x00008000000079c5 */ /* 0x000fe40000010000 */
[----:B------:R-:W-:-:S06]  /*2860*/  WARPGROUP.ARRIVE ;  /* 0x00000000000079c5 */ /* 0x000fcc0000000000 */
[----:B------:R-:W-:Y:S01]  /*2870*/  HGMMA.64x64x8.F32.TF32 R24, R92, gdesc[UR8], R24, gsb0 ;  /* 0x04e000085c187df0 */ /* 0x000fe20008002818 */
[----:B------:R-:W-:Y:S01]  /*2880*/  UMOV UR10, UR4 ;  /* 0x00000004000a7c82 */ /* 0x000fe20008000000 */
[----:B------:R-:W-:Y:S01]  /*2890*/  UMOV UR11, 0xc0000040 ;  /* 0xc0000040000b7882 */ /* 0x000fe20000000000 */
[----:B------:R-:W-:Y:S02]  /*28a0*/  WARPGROUP.DEPBAR.LE gsb0, 0x0 ;  /* 0x00008000000079c5 */ /* 0x000fe40000010000 */
[----:B--2---:R-:W-:-:S06]  /*28b0*/  WARPGROUP.ARRIVE ;  /* 0x00000000000079c5 */ /* 0x004fcc0000000000 */
[----:B------:R-:W-:Y:S03]  /*28c0*/  HGMMA.64x64x8.F32.TF32 R56, R96, gdesc[UR8], R56, gsb0 ;  /* 0x04e0000860387df0 */ /* 0x000fe60008002838 */
[----:B------:R-:W-:Y:S02]  /*28d0*/  WARPGROUP.DEPBAR.LE gsb0, 0x0 ;  /* 0x00008000000079c5 */ /* 0x000fe40000010000 */
[----:B---3--:R-:W-:-:S06]  /*28e0*/  WARPGROUP.ARRIVE ;  /* 0x00000000000079c5 */ /* 0x008fcc0000000000 */
[----:B------:R-:W-:Y:S03]  /*28f0*/  HGMMA.64x64x8.F32.TF32 R24, R100, gdesc[UR8], R24, gsb0 ;  /* 0x04e0000864187df0 */ /* 0x000fe60008002818 */
[----:B------:R-:W-:Y:S02]  /*2900*/  WARPGROUP.DEPBAR.LE gsb0, 0x0 ;  /* 0x00008000000079c5 */ /* 0x000fe40000010000 */
[----:B------:R0:W2:Y:S04]  /*2910*/  LDS R88, [R2+0x400] ;  /* 0x0004000002587984 */ /* 0x0000a80000000800 */
[----:B------:R0:W3:Y:S04]  /*2920*/  LDS R89, [R2+0x800] ;  /* 0x0008000002597984 */ /* 0x0000e80000000800 */
[----:B------:R0:W4:Y:S04]  /*2930*/  LDS R90, [R3+0x400] ;  /* 0x00040000035a7984 */ /* 0x0001280000000800 */
[----:B------:R0:W0:Y:S04]  /*2940*/  LDS R91, [R3+0x800] ;  /* 0x00080000035b7984 */ /* 0x0000280000000800 */
[----:B------:R0:W0:Y:S04]  /*2950*/  LDS R92, [R2+0x4400] ;  /* 0x00440000025c7984 */ /* 0x0000280000000800 */
[----:B------:R0:W0:Y:S04]  /*2960*/  LDS R93, [R2+0x4800] ;  /* 0x00480000025d7984 */ /* 0x0000280000000800 */
[----:B------:R0:W0:Y:S04]  /*2970*/  LDS R94, [R3+0x4400] ;  /* 0x00440000035e7984 */ /* 0x0000280000000800 */
[----:B------:R0:W0:Y:S01]  /*2980*/  LDS R95, [R3+0x4800] ;  /* 0x00480000035f7984 */ /* 0x0000220000000800 */
[----:B-1----:R-:W-:Y:S05]  /*2990*/  @!P0 BRA `(.L_x_29) ;  /* 0x0000000000048947 */ /* 0x002fea0003800000 */
[----:B------:R-:W-:Y:S01]  /*29a0*/  BPT.TRAP 0x1 ;  /* 0x000000040000795c */ /* 0x000fe20000300000 */
.L_x_29:
[----:B------:R-:W2:Y:S01]  /*29b0*/  LDL R6, [R1+0x30] ;  /* 0x0000300001067983 */ /* 0x000ea20000100800 */
[----:B------:R-:W-:-:S04]  /*29c0*/  IMAD R0, R114, 0x8, R119 ;  /* 0x0000000872007824 */ /* 0x000fc800078e0277 */
[----:B------:R-:W-:-:S05]  /*29d0*/  VIADD R0, R0, 0x28 ;  /* 0x0000002800007836 */ /* 0x000fca0000000000 */
[----:B------:R-:W-:-:S04]  /*29e0*/  PRMT R0, RZ, 0x654, R0 ;  /* 0x00000654ff007816 */ /* 0x000fc80000000000 */
[----:B------:R1:W-:Y:S01]  /*29f0*/  SYNCS.ARRIVE.TRANS64.RED.A1T0 RZ, [R0+URZ], RZ ;  /* 0x000000ff00ff79a7 */ /* 0x0003e2000810043f */
[----:B--2---:R-:W-:-:S13]  /*2a00*/  ISETP.GT.U32.AND P2, PT, R6, 0x1, PT ;  /* 0x000000010600780c */ /* 0x004fda0003f44070 */
[----:B-1----:R-:W-:Y:S05]  /*2a10*/  @P2 BRA `(.L_x_30) ;  /* 0x0000000000042947 */ /* 0x002fea0003800000 */
[----:B------:R-:W-:Y:S01]  /*2a20*/  BPT.TRAP 0x1 ;  /* 0x000000040000795c */ /* 0x000fe20000300000 */
.L_x_30:
[----:B------:R-:W-:Y:S01]  /*2a30*/  UIADD3 UR4, UR6, 0x20, URZ ;  /* 0x0000002006047890 */ /* 0x000fe2000fffe03f */
[----:B0--34-:R-:W-:Y:S01]  /*2a40*/  WARPGROUP.ARRIVE ;  /* 0x00000000000079c5 */ /* 0x019fe20000000000 */
[----:B------:R-:W-:Y:S01]  /*2a50*/  UMOV UR11, 0xc0000040 ;  /* 0xc0000040000b7882 */ /* 0x000fe20000000000 */
[----:B------:R-:W-:-:S04]  /*2a60*/  VIADD R114, R114, 0x1 ;  /* 0x0000000172727836 */ /* 0x000fc80000000000 */
[----:B------:R-:W-:Y:S01]  /*2a70*/  UMOV UR10, UR4 ;  /* 0x00000004000a7c82 */ /* 0x000fe20008000000 */
[C---:B------:R-:W-:Y:S01]  /*2a80*/  ISETP.NE.AND P2, PT, R114.reuse, 0x5, PT ;  /* 0x000000057200780c */ /* 0x040fe20003f45270 */
[----:B------:R-:W-:Y:S03]  /*2a90*/  HGMMA.64x64x8.F32.TF32 R56, R88, gdesc[UR8], R56, gsb0 ;  /* 0x04e0000858387df0 */ /* 0x000fe60008002838 */
[----:B------:R-:W-:Y:S01]  /*2aa0*/  SEL R114, R114, RZ, P2 ;  /* 0x000000ff72727207 */ /* 0x000fe20001000000 */
[----:B------:R-:W-:Y:S02]  /*2ab0*/  WARPGROUP.DEPBAR.LE gsb0, 0x0 ;  /* 0x00008000000079c5 */ /* 0x000fe40000010000 */
[----:B------:R-:W-:-:S06]  /*2ac0*/  WARPGROUP.ARRIVE ;  /* 0x00000000000079c5 */ /* 0x000fcc0000000000 */
[----:B------:R-:W-:Y:S03]  /*2ad0*/  HGMMA.64x64x8.F32.TF32 R24, R92, gdesc[UR8], R24, gsb0 ;  /* 0x04e000085c187df0 */ /* 0x000fe60008002818 */
[----:B------:R-:W-:Y:S02]  /*2ae0*/  WARPGROUP.DEPBAR.LE gsb0, 0x0 ;  /* 0x00008000000079c5 */ /* 0x000fe40000010000 */
[----:B------:R0:W1:Y:S04]  /*2af0*/  LDS R96, [R2+0x500] ;  /* 0x0005000002607984 */ /* 0x0000680000000800 */
[----:B------:R0:W2:Y:S04]  /*2b00*/  LDS R97, [R2+0x900] ;  /* 0x0009000002617984 */ /* 0x0000a80000000800 */
[----:B------:R0:W3:Y:S04]  /*2b10*/  LDS R100, [R2+0x4500] ;  /* 0x0045000002647984 */ /* 0x0000e80000000800 */
[----:B------:R0:W4:Y:S04]  /*2b20*/  LDS R101, [R2+0x4900] ;  /* 0x0049000002657984 */ /* 0x0001280000000800 */
[----:B------:R0:W0:Y:S04]  /*2b30*/  LDS R98, [R3+0x500] ;  /* 0x0005000003627984 */ /* 0x0000280000000800 */
[----:B------:R0:W0:Y:S04]  /*2b40*/  LDS R99, [R3+0x900] ;  /* 0x0009000003637984 */ /* 0x0000280000000800 */
[----:B------:R0:W0:Y:S04]  /*2b50*/  LDS R102, [R3+0x4500] ;  /* 0x0045000003667984 */ /* 0x0000280000000800 */
[----:B------:R0:W0:Y:S01]  /*2b60*/  LDS R103, [R3+0x4900] ;  /* 0x0049000003677984 */ /* 0x0000220000000800 */
[----:B------:R-:W-:Y:S05]  /*2b70*/  @!P0 BRA `(.L_x_31) ;  /* 0x0000000000048947 */ /* 0x000fea0003800000 */
[----:B------:R-:W-:Y:S01]  /*2b80*/  BPT.TRAP 0x1 ;  /* 0x000000040000795c */ /* 0x000fe20000300000 */
.L_x_31:
[C---:B------:R-:W-:Y:S01]  /*2b90*/  IMAD.SHL.U32 R115, R12.reuse, 0x2000, RZ ;  /* 0x000020000c737824 */ /* 0x040fe200078e00ff */
[----:B------:R-:W-:Y:S01]  /*2ba0*/  BSSY B0, `(.L_x_32) ;  /* 0x0000007000007945 */ /* 0x000fe20003800000 */
[----:B------:R-:W-:-:S03]  /*2bb0*/  IMAD.SHL.U32 R118, R12, 0x800, RZ ;  /* 0x000008000c767824 */ /* 0x000fc600078e00ff */
[----:B------:R-:W-:Y:S02]  /*2bc0*/  LOP3.LUT R0, R115, R110, RZ, 0xfc, !PT ;  /* 0x0000006e73007212 */ /* 0x000fe400078efcff */
[----:B0-----:R-:W-:Y:S01]  /*2bd0*/  LOP3.LUT R3, R118, R21, RZ, 0xfc, !PT ;  /* 0x0000001576037212 */ /* 0x001fe200078efcff */
[----:B------:R-:W-:Y:S06]  /*2be0*/  @P1 BRA `(.L_x_33) ;  /* 0x0000000000081947 */ /* 0x000fec0003800000 */
[----:B------:R-:W0:Y:S02]  /*2bf0*/  SYNCS.PHASECHK.TRANS64.TRYWAIT P1, [R4+URZ], R5 ;  /* 0x00000005040075a7 */ /* 0x000e24000802017f */
[----:B0-----:R-:W-:Y:S05]  /*2c00*/  @!P1 BRA `(.L_x_34) ;  /* 0x0000008c00449947 */ /* 0x001fea0003800000 */
.L_x_33:
[----:B------:R-:W-:Y:S05]  /*2c10*/  BSYNC B0 ;  /* 0x0000000000007941 */ /* 0x000fea0003800000 */
.L_x_32:
[--C-:B------:R-:W-:Y:S01]  /*2c20*/  IMAD.IADD R2, R106, 0x1, R3.reuse ;  /* 0x000000016a027824 */ /* 0x100fe200078e0203 */
[----:B------:R-:W-:Y:S01]  /*2c30*/  UMOV UR4, 0xffffffff ;  /* 0xffffffff00047882 */ /* 0x000fe20000000000 */
[----:B------:R-:W-:Y:S01]  /*2c40*/  VIADD R9, R119, 0x28200 ;  /* 0x0002820077097836 */ /* 0x000fe20000000000 */
[----:B------:R-:W-:Y:S01]  /*2c50*/  LOP3.LUT R13, R118, R109, RZ, 0xfc, !PT ;  /* 0x0000006d760d7212 */ /* 0x000fe200078efcff */
[----:B------:R-:W-:Y:S02]  /*2c60*/  IMAD.IADD R4, R112, 0x1, R3 ;  /* 0x0000000170047824 */ /* 0x000fe400078e0203 */
[----:B------:R-:W-:Y:S02]  /*2c70*/  IMAD R10, R0, 0x4, R119 ;  /* 0x00000004000a7824 */ /* 0x000fe400078e0277 */
[--C-:B------:R-:W-:Y:S02]  /*2c80*/  IMAD R6, R2, 0x4, R9.reuse ;  /* 0x0000000402067824 */ /* 0x100fe400078e0209 */
[----:B------:R-:W-:Y:S01]  /*2c90*/  IMAD R8, R4, 0x4, R9 ;  /* 0x0000000404087824 */ /* 0x000fe200078e0209 */
[----:B------:R0:W0:Y:S01]  /*2ca0*/  LDS R88, [R10+0x200] ;  /* 0x000200000a587984 */ /* 0x0000220000000800 */
[----:B------:R-:W-:-:S02]  /*2cb0*/  IMAD R5, R2, 0x4, R119 ;  /* 0x0000000402057824 */ /* 0x000fc400078e0277 */
[----:B------:R-:W-:Y:S01]  /*2cc0*/  IMAD R7, R4, 0x4, R119 ;  /* 0x0000000404077824 */ /* 0x000fe200078e0277 */
[----:B------:R0:W0:Y:S01]  /*2cd0*/  LDS R89, [R10+0x600] ;  /* 0x000600000a597984 */ /* 0x0000220000000800 */
[----:B------:R-:W-:Y:S02]  /*2ce0*/  IMAD.IADD R11, R107, 0x1, R10 ;  /* 0x000000016b0b7824 */ /* 0x000fe400078e020a */
[C---:B------:R-:W-:Y:S01]  /*2cf0*/  IMAD.IADD R6, R111.reuse, 0x1, R6 ;  /* 0x000000016f067824 */ /* 0x040fe200078e0206 */
[----:B------:R0:W0:Y:S01]  /*2d00*/  LDS R92, [R10+0x4200] ;  /* 0x004200000a5c7984 */ /* 0x0000220000000800 */
[----:B------:R-:W-:-:S03]  /*2d10*/  IMAD.IADD R8, R111, 0x1, R8 ;  /* 0x000000016f087824 */ /* 0x000fc600078e0208 */
[----:B------:R0:W0:Y:S04]  /*2d20*/  LDS R93, [R10+0x4600] ;  /* 0x004600000a5d7984 */ /* 0x0000280000000800 */
[----:B------:R0:W0:Y:S04]  /*2d30*/  LDS R0, [R5+0x28200] ;  /* 0x0282000005007984 */ /* 0x0000280000000800 */
[----:B------:R0:W0:Y:S04]  /*2d40*/  LDS R3, [R7+0x28200] ;  /* 0x0282000007037984 */ /* 0x0000280000000800 */
[----:B------:R0:W0:Y:S04]  /*2d50*/  LDS R90, [R11+0x200] ;  /* 0x000200000b5a7984 */ /* 0x0000280000000800 */
[----:B------:R0:W0:Y:S04]  /*2d60*/  LDS R91, [R11+0x600] ;  /* 0x000600000b5b7984 */ /* 0x0000280000000800 */
[----:B------:R0:W0:Y:S04]  /*2d70*/  LDS R94, [R11+0x4200] ;  /* 0x004200000b5e7984 */ /* 0x0000280000000800 */
[----:B------:R0:W0:Y:S04]  /*2d80*/  LDS R95, [R11+0x4600] ;  /* 0x004600000b5f7984 */ /* 0x0000280000000800 */
[----:B------:R0:W0:Y:S04]  /*2d90*/  LDS R2, [R6] ;  /* 0x0000000006027984 */ /* 0x0000280000000800 */
[----:B------:R0:W0:Y:S01]  /*2da0*/  LDS R4, [R8] ;  /* 0x0000000008047984 */ /* 0x0000220000000800 */
[----:B------:R-:W-:Y:S05]  /*2db0*/  BRA.DIV UR4, `(.L_x_35) ;  /* 0x0000008a04ec7947 */ /* 0x000fea000b800000 */
[--C-:B0-----:R-:W-:Y:S01]  /*2dc0*/  IMAD.IADD R10, R106, 0x1, R13.reuse ;  /* 0x000000016a0a7824 */ /* 0x101fe200078e020d */
[----:B------:R-:W-:Y:S01]  /*2dd0*/  NOP ;  /* 0x0000000000007918 */ /* 0x000fe20000000000 */
[----:B------:R-:W-:Y:S02]  /*2de0*/  IMAD.IADD R120, R112, 0x1, R13 ;  /* 0x0000000170787824 */ /* 0x000fe400078e020d */
[--C-:B------:R-:W-:Y:S02]  /*2df0*/  IMAD R118, R10, 0x4, R9.reuse ;  /* 0x000000040a767824 */ /* 0x100fe400078e0209 */
[----:B------:R-:W-:Y:S02]  /*2e00*/  IMAD R122, R120, 0x4, R9 ;  /* 0x00000004787a7824 */ /* 0x000fe400078e0209 */
[----:B------:R-:W-:Y:S02]  /*2e10*/  IMAD R9, R10, 0x4, R119 ;  /* 0x000000040a097824 */ /* 0x000fe400078e0277 */
[----:B------:R-:W-:-:S02]  /*2e20*/  IMAD.IADD R11, R107, 0x1, R118 ;  /* 0x000000016b0b7824 */ /* 0x000fc400078e0276 */
[----:B------:R-:W-:Y:S01]  /*2e30*/  IMAD R10, R120, 0x4, R119 ;  /* 0x00000004780a7824 */ /* 0x000fe200078e0277 */
[----:B------:R0:W-:Y:S01]  /*2e40*/  STS [R9+0x28200], R0 ;  /* 0x0282000009007388 */ /* 0x0001e20000000800 */
[----:B------:R-:W-:-:S03]  /*2e50*/  IMAD.IADD R13, R107, 0x1, R122 ;  /* 0x000000016b0d7824 */ /* 0x000fc600078e027a */
[----:B------:R0:W-:Y:S04]  /*2e60*/  STS [R11], R2 ;  /* 0x000000020b007388 */ /* 0x0001e80000000800 */
[----:B------:R0:W-:Y:S04]  /*2e70*/  STS [R10+0x28200], R3 ;  /* 0x028200030a007388 */ /* 0x0001e80000000800 */
[----:B------:R0:W-:Y:S04]  /*2e80*/  STS [R13], R4 ;  /* 0x000000040d007388 */ /* 0x0001e80000000800 */
[----:B------:R0:W0:Y:S04]  /*2e90*/  LDS R118, [R5+0x29200] ;  /* 0x0292000005767984 */ /* 0x0000280000000800 */
[----:B------:R-:W0:Y:S04]  /*2ea0*/  LDS R6, [R6+0x1000] ;  /* 0x0010000006067984 */ /* 0x000e280000000800 */
[----:B------:R-:W0:Y:S04]  /*2eb0*/  LDS R7, [R7+0x29200] ;  /* 0x0292000007077984 */ /* 0x000e280000000800 */
[----:B------:R-:W0:Y:S01]  /*2ec0*/  LDS R8, [R8+0x1000] ;  /* 0x0010000008087984 */ /* 0x000e220000000800 */
[----:B------:R-:W-:Y:S01]  /*2ed0*/  NOP ;  /* 0x0000000000007918 */ /* 0x000fe20000000000 */
.L_x_206:
[----:B0-----:R0:W-:Y:S01]  /*2ee0*/  STS [R9+0x29200], R118 ;  /* 0x0292007609007388 */ /* 0x0011e20000000800 */
[----:B------:R-:W-:Y:S05]  /*2ef0*/  WARPSYNC.ALL ;  /* 0x0000000000007948 */ /* 0x000fea0003800000 */
[----:B------:R0:W-:Y:S04]  /*2f00*/  STS [R11+0x1000], R6 ;  /* 0x001000060b007388 */ /* 0x0001e80000000800 */
[----:B------:R0:W-:Y:S04]  /*2f10*/  STS [R10+0x29200], R7 ;  /* 0x029200070a007388 */ /* 0x0001e80000000800 */
[----:B------:R0:W-:Y:S01]  /*2f20*/  STS [R13+0x1000], R8 ;  /* 0x001000080d007388 */ /* 0x0001e20000000800 */
[----:B------:R-:W-:Y:S01]  /*2f30*/  UIADD3 UR4, UR6, 0x30, URZ ;  /* 0x0000003006047890 */ /* 0x000fe2000fffe03f */
[----:B-12---:R-:W-:Y:S01]  /*2f40*/  WARPGROUP.ARRIVE ;  /* 0x00000000000079c5 */ /* 0x006fe20000000000 */
[----:B------:R-:W-:Y:S01]  /*2f50*/  UMOV UR11, 0xc0000040 ;  /* 0xc0000040000b7882 */ /* 0x000fe20000000000 */
[C---:B------:R-:W-:Y:S01]  /*2f60*/  ISETP.GT.AND P1, PT, R117.reuse, 0x2, PT ;  /* 0x000000027500780c */ /* 0x040fe20003f24270 */
[----:B------:R-:W-:-:S03]  /*2f70*/  VIADD R117, R117, 0xffffffff ;  /* 0xffffffff75757836 */ /* 0x000fc60000000000 */
[----:B------:R-:W-:Y:S01]  /*2f80*/  UMOV UR10, UR4 ;  /* 0x00000004000a7c82 */ /* 0x000fe20008000000 */
[----:B------:R-:W-:Y:S01]  /*2f90*/  R2UR UR4, R12 ;  /* 0x000000000c0472ca */ /* 0x000fe200000e0000 */
[----:B------:R-:W-:Y:S03]  /*2fa0*/  HGMMA.64x64x8.F32.TF32 R56, R96, gdesc[UR8], R56, gsb0 ;  /* 0x04e0000860387df0 */ /* 0x000fe60008002838 */
[----:B------:R-:W-:Y:S02]  /*2fb0*/  WARPGROUP.DEPBAR.LE gsb0, 0x0 ;  /* 0x00008000000079c5 */ /* 0x000fe40000010000 */
[----:B---34-:R-:W-:-:S06]  /*2fc0*/  WARPGROUP.ARRIVE ;  /* 0x00000000000079c5 */ /* 0x018fcc0000000000 */
[----:B------:R-:W-:Y:S03]  /*2fd0*/  HGMMA.64x64x8.F32.TF32 R24, R100, gdesc[UR8], R24, gsb0 ;  /* 0x04e0000864187df0 */ /* 0x000fe60008002818 */
[----:B------:R-:W-:Y:S02]  /*2fe0*/  WARPGROUP.DEPBAR.LE gsb0, 0x0 ;  /* 0x00008000000079c5 */ /* 0x000fe40000010000 */
[----:B0-----:R-:W-:Y:S05]  /*2ff0*/  @P1 BRA `(.L_x_36) ;  /* 0xfffffff400501947 */ /* 0x001fea000383ffff */
.L_x_27:
[----:B0-----:R-:W0:Y:S01]  /*3000*/  S2R R0, SR_TID.X ;  /* 0x0000000000007919 */ /* 0x001e220000002100 */
[----:B------:R-:W-:Y:S01]  /*3010*/  LOP3.LUT R105, R20, R108, R105, 0xfe, !PT ;  /* 0x0000006c14697212 */ /* 0x000fe200078efe69 */
[----:B------:R-:W-:Y:S01]  /*3020*/  IMAD.MOV.U32 R13, RZ, RZ, -0x3fffffc0 ;  /* 0xc0000040ff0d7424 */ /* 0x000fe200078e00ff */
[----:B------:R-:W-:Y:S01]  /*3030*/  LEA R12, R12, UR7, 0x9 ;  /* 0x000000070c0c7c11 */ /* 0x000fe2000f8e48ff */
[----:B------:R-:W-:-:S03]  /*3040*/  IMAD.MOV.U32 R3, RZ, RZ, -0x3fffffc0 ;  /* 0xc0000040ff037424 */ /* 0x000fc600078e00ff */
[C---:B------:R-:W-:Y:S01]  /*3050*/  R2UR UR6, R12.reuse ;  /* 0x000000000c0672ca */ /* 0x040fe200000e0000 */
[C---:B------:R-:W-:Y:S01]  /*3060*/  VIADD R2, R12.reuse, 0x10 ;  /* 0x000000100c027836 */ /* 0x040fe20000000000 */
[C---:B------:R-:W-:Y:S02]  /*3070*/  R2UR UR7, R13.reuse ;  /* 0x000000000d0772ca */ /* 0x040fe400000e0000 */
[----:B------:R-:W-:Y:S02]  /*3080*/  R2UR UR10, R12 ;  /* 0x000000000c0a72ca */ /* 0x000fe400000e0000 */
[----:B------:R-:W-:Y:S01]  /*3090*/  R2UR UR11, R13 ;  /* 0x000000000d0b72ca */ /* 0x000fe200000e0000 */
[----:B0-----:R-:W-:-:S05]  /*30a0*/  IMAD.SHL.U32 R0, R0, 0x8, RZ ;  /* 0x0000000800007824 */ /* 0x001fca00078e00ff */
[----:B------:R-:W-:-:S05]  /*30b0*/  LOP3.LUT R0, R105, 0x18, R0, 0xf8, !PT ;  /* 0x0000001869007812 */ /* 0x000fca00078ef800 */
[----:B------:R-:W-:-:S04]  /*30c0*/  IMAD.IADD R115, R0, 0x1, R115 ;  /* 0x0000000100737824 */ /* 0x000fc800078e0273 */
[----:B------:R-:W-:-:S04]  /*30d0*/  IMAD R0, R115, 0x4, R119 ;  /* 0x0000000473007824 */ /* 0x000fc800078e0277 */
[----:B------:R-:W-:Y:S01]  /*30e0*/  IMAD.IADD R107, R107, 0x1, R0 ;  /* 0x000000016b6b7824 */ /* 0x000fe200078e0200 */
[----:B------:R-:W-:Y:S04]  /*30f0*/  LDS R96, [R0+0x300] ;  /* 0x0003000000607984 */ /* 0x000fe80000000800 */
[----:B------:R-:W-:Y:S04]  /*3100*/  LDS R97, [R0+0x700] ;  /* 0x0007000000617984 */ /* 0x000fe80000000800 */
[----:B------:R-:W-:Y:S04]  /*3110*/  LDS R100, [R0+0x4300] ;  /* 0x0043000000647984 */ /* 0x000fe80000000800 */
[----:B------:R-:W-:Y:S04]  /*3120*/  LDS R101, [R0+0x4700] ;  /* 0x0047000000657984 */ /* 0x000fe80000000800 */
[----:B------:R-:W-:Y:S04]  /*3130*/  LDS R98, [R107+0x300] ;  /* 0x000300006b627984 */ /* 0x000fe80000000800 */
[----:B------:R-:W0:Y:S04]  /*3140*/  LDS R99, [R107+0x700] ;  /* 0x000700006b637984 */ /* 0x000e280000000800 */
[----:B------:R-:W-:Y:S04]  /*3150*/  LDS R102, [R107+0x4300] ;  /* 0x004300006b667984 */ /* 0x000fe80000000800 */
[----:B------:R-:W1:Y:S01]  /*3160*/  LDS R103, [R107+0x4700] ;  /* 0x004700006b677984 */ /* 0x000e620000000800 */
[----:B------:R-:W-:Y:S01]  /*3170*/  @!PT LDS RZ, [RZ] ;  /* 0x00000000fffff984 */ /* 0x000fe20000000800 */
[----:B------:R-:W-:Y:S01]  /*3180*/  @!PT LDS RZ, [RZ] ;  /* 0x00000000fffff984 */ /* 0x000fe20000000800 */
[----:B------:R-:W-:Y:S01]  /*3190*/  @!PT LDS RZ, [RZ] ;  /* 0x00000000fffff984 */ /* 0x000fe20000000800 */
[----:B------:R-:W-:Y:S01]  /*31a0*/  @!PT LDS RZ, [RZ] ;  /* 0x00000000fffff984 */ /* 0x000fe20000000800 */
[----:B------:R2:W-:Y:S06]  /*31b0*/  MEMBAR.ALL.CTA ;  /* 0x0000000000007992 */ /* 0x0005ec0000008000 */
[----:B--2---:R-:W2:Y:S02]  /*31c0*/  FENCE.VIEW.ASYNC.S ;  /* 0x00000000000073c6 */ /* 0x004ea40000000000 */
[----:B--2---:R-:W-:Y:S06]  /*31d0*/  BAR.SYNC.DEFER_BLOCKING 0x2, 0x100 ;  /* 0x0084000000007b1d */ /* 0x004fec0000010000 */
[----:B------:R-:W-:-:S06]  /*31e0*/  WARPGROUP.ARRIVE ;  /* 0x00000000000079c5 */ /* 0x000fcc0000000000 */
[----:B------:R-:W-:Y:S01]  /*31f0*/  HGMMA.64x64x8.F32.TF32 R56, R88, gdesc[UR4], R56, gsb0 ;  /* 0x04e0000458387df0 */ /* 0x000fe20008002838 */
[----:B------:R-:W-:Y:S02]  /*3200*/  R2UR UR6, R2 ;  /* 0x00000000020672ca */ /* 0x000fe400000e0000 */
[----:B------:R-:W-:Y:S01]  /*3210*/  R2UR UR7, R3 ;  /* 0x00000000030772ca */ /* 0x000fe200000e0000 */
[----:B------:R-:W-:Y:S02]  /*3220*/  WARPGROUP.DEPBAR.LE gsb0, 0x0 ;  /* 0x00008000000079c5 */ /* 0x000fe40000010000 */
[----:B------:R-:W-:-:S06]  /*3230*/  WARPGROUP.ARRIVE ;  /* 0x00000000000079c5 */ /* 0x000fcc0000000000 */
[----:B------:R-:W-:Y:S01]  /*3240*/  HGMMA.64x64x8.F32.TF32 R24, R92, gdesc[UR8], R24, gsb0 ;  /* 0x04e000085c187df0 */ /* 0x000fe20008002818 */
[----:B------:R-:W-:Y:S02]  /*3250*/  R2UR UR10, R2 ;  /* 0x00000000020a72ca */ /* 0x000fe400000e0000 */
[----:B------:R-:W-:Y:S01]  /*3260*/  R2UR UR11, R3 ;  /* 0x00000000030b72ca */ /* 0x000fe200000e0000 */
[----:B------:R-:W-:Y:S02]  /*3270*/  WARPGROUP.DEPBAR.LE gsb0, 0x0 ;  /* 0x00008000000079c5 */ /* 0x000fe40000010000 */
[----:B0-----:R-:W-:-:S06]  /*3280*/  WARPGROUP.ARRIVE ;  /* 0x00000000000079c5 */ /* 0x001fcc0000000000 */
[----:B------:R-:W-:Y:S03]  /*3290*/  HGMMA.64x64x8.F32.TF32 R56, R96, gdesc[UR4], R56, gsb0 ;  /* 0x04e0000460387df0 */ /* 0x000fe60008002838 */
[----:B------:R-:W-:Y:S02]  /*32a0*/  WARPGROUP.DEPBAR.LE gsb0, 0x0 ;  /* 0x00008000000079c5 */ /* 0x000fe40000010000 */
[----:B-1----:R-:W-:-:S06]  /*32b0*/  WARPGROUP.ARRIVE ;  /* 0x00000000000079c5 */ /* 0x002fcc0000000000 */
        /* <DEDUP_REMOVED lines=12> */
.L_x_37:
[----:B------:R-:W2:Y:S01]  /*3380*/  LDL R2, [R1+0x30] ;  /* 0x0000300001027983 */ /* 0x000ea20000100800 */
[----:B------:R-:W-:-:S04]  /*3390*/  IMAD R114, R114, 0x8, R119 ;  /* 0x0000000872727824 */ /* 0x000fc800078e0277 */
[----:B------:R-:W-:-:S05]  /*33a0*/  VIADD R114, R114, 0x28 ;  /* 0x0000002872727836 */ /* 0x000fca0000000000 */
[----:B------:R-:W-:-:S04]  /*33b0*/  PRMT R114, RZ, 0x654, R114 ;  /* 0x00000654ff727816 */ /* 0x000fc80000000072 */
[----:B------:R0:W-:Y:S01]  /*33c0*/  SYNCS.ARRIVE.TRANS64.RED.A1T0 RZ, [R114+URZ], RZ ;  /* 0x000000ff72ff79a7 */ /* 0x0001e2000810043f */
[----:B--2---:R-:W-:-:S13]  /*33d0*/  ISETP.GT.U32.AND P1, PT, R2, 0x1, PT ;  /* 0x000000010200780c */ /* 0x004fda0003f24070 */
[----:B0-----:R-:W-:Y:S05]  /*33e0*/  @P1 BRA `(.L_x_38) ;  /* 0x0000000000041947 */ /* 0x001fea0003800000 */
[----:B------:R-:W-:Y:S01]  /*33f0*/  BPT.TRAP 0x1 ;  /* 0x000000040000795c */ /* 0x000fe20000300000 */
.L_x_38:
[C---:B------:R-:W-:Y:S01]  /*3400*/  VIADD R2, R12.reuse, 0x20 ;  /* 0x000000200c027836 */ /* 0x040fe20000000000 */
[----:B-1-34-:R-:W-:Y:S01]  /*3410*/  WARPGROUP.ARRIVE ;  /* 0x00000000000079c5 */ /* 0x01afe20000000000 */
[----:B------:R-:W-:Y:S02]  /*3420*/  IMAD.MOV.U32 R3, RZ, RZ, -0x3fffffc0 ;  /* 0xc0000040ff037424 */ /* 0x000fe400078e00ff */
[----:B------:R-:W-:Y:S01]  /*3430*/  VIADD R12, R12, 0x30 ;  /* 0x000000300c0c7836 */ /* 0x000fe20000000000 */
[C---:B------:R-:W-:Y:S01]  /*3440*/  R2UR UR6, R2.reuse ;  /* 0x00000000020672ca */ /* 0x040fe200000e0000 */
[----:B------:R-:W-:Y:S01]  /*3450*/  IMAD.MOV.U32 R13, RZ, RZ, -0x3fffffc0 ;  /* 0xc0000040ff0d7424 */ /* 0x000fe200078e00ff */
[C---:B------:R-:W-:Y:S02]  /*3460*/  R2UR UR7, R3.reuse ;  /* 0x00000000030772ca */ /* 0x040fe400000e0000 */
[----:B------:R-:W-:Y:S02]  /*3470*/  R2UR UR10, R2 ;  /* 0x00000000020a72ca */ /* 0x000fe400000e0000 */
[----:B------:R-:W-:-:S09]  /*3480*/  R2UR UR11, R3 ;  /* 0x00000000030b72ca */ /* 0x000fd200000e0000 */
        /* <DEDUP_REMOVED lines=23> */
.L_x_23:
[----:B------:R-:W-:Y:S05]  /*3600*/  @!P0 BRA `(.L_x_39) ;  /* 0x0000000000048947 */ /* 0x000fea0003800000 */
[----:B------:R-:W-:Y:S01]  /*3610*/  BPT.TRAP 0x1 ;  /* 0x000000040000795c */ /* 0x000fe20000300000 */
.L_x_39:
[----:B------:R-:W2:Y:S01]  /*3620*/  LDL R0, [R1+0x30] ;  /* 0x0000300001007983 */ /* 0x000ea20000100800 */
[----:B------:R-:W0:Y:S01]  /*3630*/  S2UR UR7, SR_CgaCtaId ;  /* 0x00000000000779c3 */ /* 0x000e220000008800 */
[----:B------:R-:W-:-:S04]  /*3640*/  UIADD3 UR39, UR40, UR39, URZ ;  /* 0x0000002728277290 */ /* 0x000fc8000fffe03f */
[----:B------:R-:W-:-:S04]  /*3650*/  UIADD3 UR6, UR39, -0x1, URZ ;  /* 0xffffffff27067890 */ /* 0x000fc8000fffe03f */
[----:B------:R-:W-:-:S04]  /*3660*/  UIMAD.WIDE.U32 UR4, UR6, -0x33333333, URZ ;  /* 0xcccccccd060478a5 */ /* 0x000fc8000f8e003f */
[----:B------:R-:W-:-:S03]  /*3670*/  USHF.R.U32.HI UR4, URZ, 0x2, UR5 ;  /* 0x000000023f047899 */ /* 0x000fc60008011605 */
[----:B------:R-:W-:Y:S01]  /*3680*/  UMOV UR5, 0x400 ;  /* 0x0000040000057882 */ /* 0x000fe20000000000 */
[----:B------:R-:W-:Y:S02]  /*3690*/  UIMAD UR6, UR4, -0x5, UR6 ;  /* 0xfffffffb040678a4 */ /* 0x000fe4000f8e0206 */
[----:B0-----:R-:W-:-:S04]  /*36a0*/  ULEA UR5, UR7, UR5, 0x18 ;  /* 0x0000000507057291 */ /* 0x001fc8000f8ec03f */
[----:B------:R-:W-:-:S04]  /*36b0*/  ULEA UR6, UR6, UR5, 0x3 ;  /* 0x0000000506067291 */ /* 0x000fc8000f8e183f */
[----:B------:R-:W-:-:S04]  /*36c0*/  UIADD3 UR6, UR6, 0x28, URZ ;  /* 0x0000002806067890 */ /* 0x000fc8000fffe03f */
[----:B------:R-:W-:-:S09]  /*36d0*/  UPRMT UR6, URZ, 0x654, UR6 ;  /* 0x000006543f067896 */ /* 0x000fd20008000006 */
[----:B------:R-:W-:Y:S01]  /*36e0*/  SYNCS.ARRIVE.TRANS64.RED.A1T0 RZ, [UR6], RZ ;  /* 0x000000ffffff79a7 */ /* 0x000fe20008100406 */
[----:B--2---:R-:W-:-:S13]  /*36f0*/  ISETP.GT.U32.AND P0, PT, R0, 0x1, PT ;  /* 0x000000010000780c */ /* 0x004fda0003f04070 */
[----:B------:R-:W-:Y:S05]  /*3700*/  @P0 BRA `(.L_x_40) ;  /* 0x0000000000040947 */ /* 0x000fea0003800000 */
[----:B------:R-:W-:Y:S01]  /*3710*/  BPT.TRAP 0x1 ;  /* 0x000000040000795c */ /* 0x000fe20000300000 */
.L_x_40:
[----:B------:R-:W0:Y:S01]  /*3720*/  S2R R4, SR_TID.X ;  /* 0x0000000000047919 */ /* 0x000e220000002100 */
[----:B------:R-:W1:Y:S01]  /*3730*/  LDC R7, c[0x0][0x288] ;  /* 0x0000a200ff077b82 */ /* 0x000e620000000800 */
[----:B------:R-:W-:Y:S01]  /*3740*/  LOP3.LUT R14, R14, 0x7, RZ, 0xc0, !PT ;  /* 0x000000070e0e7812 */ /* 0x000fe200078ec0ff */
[----:B------:R-:W-:Y:S01]  /*3750*/  IMAD.SHL.U32 R18, R18, 0x40, RZ ;  /* 0x0000004012127824 */ /* 0x000fe200078e00ff */
[----:B------:R-:W-:Y:S01]  /*3760*/  LOP3.LUT R0, R16, 0x1, RZ, 0xc0, !PT ;  /* 0x0000000110007812 */ /* 0x000fe200078ec0ff */
[----:B------:R-:W-:Y:S01]  /*3770*/  IMAD.SHL.U32 R11, R22, 0x100, RZ ;  /* 0x00000100160b7824 */ /* 0x000fe200078e00ff */
[----:B------:R-:W-:Y:S01]  /*3780*/  UISETP.GT.U32.AND UP0, UPT, UR39, 0x4, UPT ;  /* 0x000000042700788c */ /* 0x000fe2000bf04070 */
[----:B------:R-:W-:Y:S01]  /*3790*/  SHF.R.S32.HI R93, RZ, 0x1f, R19 ;  /* 0x0000001fff5d7819 */ /* 0x000fe20000011413 */
[----:B------:R-:W-:Y:S01]  /*37a0*/  ULDC UR7, c[0x0][0x284] ;  /* 0x0000a10000077ab9 */ /* 0x000fe20000000800 */
[----:B------:R-:W-:Y:S01]  /*37b0*/  IMAD.SHL.U32 R3, R0, 0x40, RZ ;  /* 0x0000004000037824 */ /* 0x000fe200078e00ff */
[----:B------:R-:W-:Y:S01]  /*37c0*/  UISETP.LT.U32.AND UP0, UPT, UR40, 0x5, UP0 ;  /* 0x000000052800788c */ /* 0x000fe20008701070 */
[----:B------:R-:W-:Y:S01]  /*37d0*/  IMAD.WIDE R96, R22, 0x100, RZ ;  /* 0x0000010016607825 */ /* 0x000fe200078e02ff */
[----:B------:R-:W-:-:S02]  /*37e0*/  UISETP.GE.U32.AND UP1, UPT, UR40, 0x5, UPT ;  /* 0x000000052800788c */ /* 0x000fc4000bf26070 */
[----:B------:R-:W-:Y:S01]  /*37f0*/  UIMAD.WIDE.U32 UR4, UR39, -0x33333333, URZ ;  /* 0xcccccccd270478a5 */ /* 0x000fe2000f8e003f */
[----:B------:R-:W-:Y:S01]  /*3800*/  LOP3.LUT R3, R3, 0x40, R14, 0xe2, !PT ;  /* 0x0000004003037812 */ /* 0x000fe200078ee20e */
[----:B------:R-:W-:Y:S01]  /*3810*/  USEL UR6, URZ, 0x1, !UP0 ;  /* 0x000000013f067887 */ /* 0x000fe2000c000000 */
[----:B------:R-:W-:Y:S01]  /*3820*/  IMAD.MOV.U32 R22, RZ, RZ, -0x1 ;  /* 0xffffffffff167424 */ /* 0x000fe200078e00ff */
[----:B------:R-:W-:Y:S01]  /*3830*/  ULDC.64 UR8, c[0x0][0x5d0] ;  /* 0x0001740000087ab9 */ /* 0x000fe20000000a00 */
[----:B------:R-:W-:Y:S02]  /*3840*/  USHF.R.U32.HI UR4, URZ, 0x2, UR5 ;  /* 0x000000023f047899 */ /* 0x000fe40008011605 */
[----:B------:R-:W-:Y:S02]  /*3850*/  ULOP3.LUT UR38, UR38, UR6, URZ, 0x3c, !UPT ;  /* 0x0000000626267292 */ /* 0x000fe4000f8e3c3f */
[----:B------:R-:W-:Y:S01]  /*3860*/  UIMAD UR39, UR4, -0x5, UR39 ;  /* 0xfffffffb042778a4 */ /* 0x000fe2000f8e0227 */
[----:B-1----:R-:W-:Y:S01]  /*3870*/  ISETP.GE.AND P0, PT, R18, R7, PT ;  /* 0x000000071200720c */ /* 0x002fe20003f06270 */
[----:B------:R-:W-:-:S03]  /*3880*/  @UP1 ULOP3.LUT UR38, UR38, 0x1, UR4, 0x78, !UPT ;  /* 0x0000000126261892 */ /* 0x000fc6000f8e7804 */
[----:B------:R-:W-:Y:S02]  /*3890*/  ISETP.GE.OR P0, PT, R11, UR7, P0 ;  /* 0x000000070b007c0c */ /* 0x000fe40008706670 */
[----:B0-----:R-:W-:-:S04]  /*38a0*/  LOP3.LUT R2, R4, 0x60, RZ, 0xc0, !PT ;  /* 0x0000006004027812 */ /* 0x001fc800078ec0ff */
[----:B------:R-:W-:Y:S02]  /*38b0*/  SHF.R.U32.HI R9, RZ, 0x1, R2 ;  /* 0x00000001ff097819 */ /* 0x000fe40000011602 */
[----:B------:R-:W-:Y:S02]  /*38c0*/  LOP3.LUT R2, R4, 0x3, RZ, 0xc0, !PT ;  /* 0x0000000304027812 */ /* 0x000fe400078ec0ff */
[----:B------:R-:W-:Y:S02]  /*38d0*/  IADD3 R5, RZ, -R9, -R14 ;  /* 0x80000009ff057210 */ /* 0x000fe40007ffe80e */
[----:B------:R-:W-:Y:S01]  /*38e0*/  LOP3.LUT R107, R96, R3, R9, 0xfe, !PT ;  /* 0x00000003606b7212 */ /* 0x000fe200078efe09 */
[----:B------:R-:W-:Y:S02]  /*38f0*/  IMAD R13, R2, -0x2, R7 ;  /* 0xfffffffe020d7824 */ /* 0x000fe400078e0207 */
[----:B------:R-:W-:Y:S02]  /*3900*/  IMAD R0, R0, -0x40, R5 ;  /* 0xffffffc000007824 */ /* 0x000fe400078e0205 */
[----:B------:R-:W-:-:S02]  /*3910*/  IMAD.SHL.U32 R5, R4, 0x2, RZ ;  /* 0x0000000204057824 */ /* 0x000fc400078e00ff */
[----:B------:R-:W-:Y:S01]  /*3920*/  IMAD R2, R93, UR8, RZ ;  /* 0x000000085d027c24 */ /* 0x000fe2000f8e02ff */
[----:B------:R-:W-:Y:S02]  /*3930*/  IADD3 R0, -R11, UR7, R0 ;  /* 0x000000070b007c10 */ /* 0x000fe4000fffe100 */
[----:B------:R-:W-:Y:S01]  /*3940*/  LOP3.LUT R6, R18, 0x6, R5, 0xf8, !PT ;  /* 0x0000000612067812 */ /* 0x000fe200078ef805 */
[----:B------:R-:W-:Y:S02]  /*3950*/  IMAD R15, R19, UR9, R2 ;  /* 0x00000009130f7c24 */ /* 0x000fe4000f8e0202 */
[----:B------:R-:W-:Y:S01]  /*3960*/  IMAD.IADD R2, R13, 0x1, -R18 ;  /* 0x000000010d027824 */ /* 0x000fe200078e0a12 */
[----:B------:R-:W-:-:S03]  /*3970*/  SHF.R.S32.HI R7, RZ, 0x1f, R6 ;  /* 0x0000001fff077819 */ /* 0x000fc60000011406 */
[----:B------:R-:W-:-:S04]  /*3980*/  IMAD.WIDE.U32 R4, R19, UR8, R6 ;  /* 0x0000000813047c25 */ /* 0x000fc8000f8e0006 */
[----:B------:R-:W-:Y:S01]  /*3990*/  IMAD.IADD R5, R5, 0x1, R15 ;  /* 0x0000000105057824 */ /* 0x000fe200078e020f */
[----:B------:R-:W-:Y:S06]  /*39a0*/  @P0 BRA `(.L_x_41) ;  /* 0x0000004800300947 */ /* 0x000fec0003800000 */
[----:B------:R-:W0:Y:S01]  /*39b0*/  LDC.64 R8, c[0x0][0x5c8] ;  /* 0x00017200ff087b82 */ /* 0x000e220000000a00 */
[----:B-----5:R-:W-:Y:S01]  /*39c0*/  FSETP.NEU.AND P1, PT, R104, RZ, PT ;  /* 0x000000ff6800720b */ /* 0x020fe20003f2d000 */
[----:B------:R-:W-:Y:S01]  /*39d0*/  BSSY B0, `(.L_x_41) ;  /* 0x0000489000007945 */ /* 0x000fe20003800000 */
[----:B------:R-:W-:-:S04]  /*39e0*/  ISETP.GT.AND P6, PT, R2, RZ, PT ;  /* 0x000000ff0200720c */ /* 0x000fc80003fc4270 */
[----:B------:R-:W-:Y:S01]  /*39f0*/  ISETP.GT.AND P0, PT, R0, RZ, P6 ;  /* 0x000000ff0000720c */ /* 0x000fe20003704270 */
[-C--:B0-----:R-:W-:Y:S02]  /*3a00*/  IMAD R10, R97, R8.reuse, RZ ;  /* 0x00000008610a7224 */ /* 0x081fe400078e02ff */
[----:B------:R-:W-:-:S04]  /*3a10*/  IMAD.WIDE.U32 R98, R107, R8, R4 ;  /* 0x000000086b627225 */ /* 0x000fc800078e0004 */
[----:B------:R-:W-:-:S04]  /*3a20*/  IMAD R3, R107, R9, R10 ;  /* 0x000000096b037224 */ /* 0x000fc800078e020a */
[----:B------:R-:W-:Y:S01]  /*3a30*/  IMAD.IADD R103, R99, 0x1, R3 ;  /* 0x0000000163677824 */ /* 0x000fe200078e0203 */
[----:B------:R-:W-:Y:S06]  /*3a40*/  @!P1 BRA `(.L_x_42) ;  /* 0x0000003000909947 */ /* 0x000fec0003800000 */
[----:B------:R-:W0:Y:S01]  /*3a50*/  LDC.64 R90, c[0x0][0x5b8] ;  /* 0x00016e00ff5a7b82 */ /* 0x000e220000000a00 */
[----:B------:R-:W-:-:S07]  /*3a60*/  ULDC.64 UR4, c[0x0][0x5c0] ;  /* 0x0001700000047ab9 */ /* 0x000fce0000000a00 */
[----:B------:R-:W1:Y:S08]  /*3a70*/  LDC.64 R20, c[0x0][0x5b0] ;  /* 0x00016c00ff147b82 */ /* 0x000e700000000a00 */
[----:B------:R-:W2:Y:S01]  /*3a80*/  LDC.64 R88, c[0x0][0x5a8] ;  /* 0x00016a00ff587b82 */ /* 0x000ea20000000a00 */
[-C--:B0-----:R-:W-:Y:S02]  /*3a90*/  IMAD R4, R93, R90.reuse, RZ ;  /* 0x0000005a5d047224 */ /* 0x081fe400078e02ff */
[----:B------:R-:W-:-:S04]  /*3aa0*/  IMAD.WIDE.U32 R94, R19, R90, R6 ;  /* 0x0000005a135e7225 */ /* 0x000fc800078e0006 */
[----:B------:R-:W-:Y:S02]  /*3ab0*/  IMAD R105, R19, R91, R4 ;  /* 0x0000005b13697224 */ /* 0x000fe400078e0204 */
[-C--:B-1----:R-:W-:Y:S02]  /*3ac0*/  IMAD R4, R97, R20.reuse, RZ ;  /* 0x0000001461047224 */ /* 0x082fe400078e02ff */
[----:B------:R-:W-:Y:S02]  /*3ad0*/  IMAD.IADD R93, R95, 0x1, R105 ;  /* 0x000000015f5d7824 */ /* 0x000fe400078e0269 */
[----:B------:R-:W-:Y:S02]  /*3ae0*/  IMAD.MOV.U32 R92, RZ, RZ, R94 ;  /* 0x000000ffff5c7224 */ /* 0x000fe400078e005e */
[C---:B------:R-:W-:Y:S02]  /*3af0*/  IMAD R101, R107.reuse, R21, R4 ;  /* 0x000000156b657224 */ /* 0x040fe400078e0204 */
[----:B------:R-:W-:-:S04]  /*3b00*/  IMAD.WIDE.U32 R4, R107, R20, R92 ;  /* 0x000000146b047225 */ /* 0x000fc800078e005c */
[----:B------:R-:W-:Y:S01]  /*3b10*/  IMAD.IADD R3, R5, 0x1, R101 ;  /* 0x0000000105037824 */ /* 0x000fe200078e0265 */
[----:B--2---:R-:W-:-:S04]  /*3b20*/  LEA R12, P1, R4, R88, 0x2 ;  /* 0x00000058040c7211 */ /* 0x004fc800078210ff */
[----:B------:R-:W-:-:S05]  /*3b30*/  LEA.HI.X R13, R4, R89, R3, 0x2, P1 ;  /* 0x00000059040d7211 */ /* 0x000fca00008f1403 */
[----:B------:R-:W2:Y:S01]  /*3b40*/  @P0 LDG.E.LTC128B R3, desc[UR36][R12.64] ;  /* 0x000000240c030981 */ /* 0x000ea2000c1e1920 */
[----:B------:R-:W-:Y:S01]  /*3b50*/  LEA R10, P1, R98, UR4, 0x2 ;  /* 0x00000004620a7c11 */ /* 0x000fe2000f8210ff */
[----:B------:R-:W-:Y:S01]  /*3b60*/  IMAD.WIDE.U32 R4, R107, R20, R6 ;  /* 0x000000146b047225 */ /* 0x000fe200078e0006 */
[----:B------:R-:W-:Y:S01]  /*3b70*/  ISETP.GT.AND P4, PT, R2, 0x1, PT ;  /* 0x000000010200780c */ /* 0x000fe20003f84270 */
[----:B------:R-:W-:Y:S01]  /*3b80*/  BSSY B1, `(.L_x_43) ;  /* 0x0000013000017945 */ /* 0x000fe20003800000 */
[----:B------:R-:W-:Y:S01]  /*3b90*/  SHF.L.U64.HI R99, R20, 0x3, R21 ;  /* 0x0000000314637819 */ /* 0x000fe20000010215 */
[----:B------:R-:W-:Y:S01]  /*3ba0*/  IMAD.IADD R5, R101, 0x1, R5 ;  /* 0x0000000165057824 */ /* 0x000fe200078e0205 */
[----:B------:R-:W-:Y:S01]  /*3bb0*/  P2R R100, PR, RZ, 0x10 ;  /* 0x00000010ff647803 */ /* 0x000fe20000000000 */
[----:B------:R-:W-:-:S04]  /*3bc0*/  IMAD.WIDE.U32 R14, R19, R90, R4 ;  /* 0x0000005a130e7225 */ /* 0x000fc800078e0004 */
[----:B------:R-:W-:Y:S01]  /*3bd0*/  IMAD.IADD R5, R105, 0x1, R15 ;  /* 0x0000000169057824 */ /* 0x000fe200078e020f */
[----:B------:R-:W-:-:S04]  /*3be0*/  LEA R4, P2, R14, R88, 0x2 ;  /* 0x000000580e047211 */ /* 0x000fc800078410ff */
[----:B------:R-:W-:Y:S02]  /*3bf0*/  LEA.HI.X R5, R14, R89, R5, 0x2, P2 ;  /* 0x000000590e057211 */ /* 0x000fe400010f1405 */
[----:B--2---:R-:W-:-:S05]  /*3c00*/  LOP3.LUT R11, R3, 0xffffe000, RZ, 0xc0, !PT ;  /* 0xffffe000030b7812 */ /* 0x004fca00078ec0ff */
[----:B------:R-:W-:Y:S01]  /*3c10*/  FMUL R91, R11, R104 ;  /* 0x000000680b5b7220 */ /* 0x000fe20000400000 */
[----:B------:R-:W-:Y:S01]  /*3c20*/  LEA.HI.X R11, R98, UR5, R103, 0x2, P1 ;  /* 0x00000005620b7c11 */ /* 0x000fe200088f1467 */
[----:B------:R-:W-:Y:S01]  /*3c30*/  IMAD.SHL.U32 R98, R20, 0x8, RZ ;  /* 0x0000000814627824 */ /* 0x000fe200078e00ff */
[----:B------:R-:W-:Y:S01]  /*3c40*/  ISETP.GT.AND P1, PT, R0, RZ, P4 ;  /* 0x000000ff0000720c */ /* 0x000fe20002724270 */
[----:B------:R-:W-:Y:S02]  /*3c50*/  FFMA R91, R56, R23, R91 ;  /* 0x00000017385b7223 */ /* 0x000fe4000000005b */
[----:B------:R-:W-:-:S03]  /*3c60*/  IMAD.WIDE.U32 R14, R107, R20, R98 ;  /* 0x000000146b0e7225 */ /* 0x000fc600078e0062 */
[----:B------:R-:W-:-:S05]  /*3c70*/  F2FP.TF32.F32.PACK_B R91, R91 ;  /* 0x0000005bff5b723e */ /* 0x000fca00024050ff */
[----:B------:R0:W-:Y:S02]  /*3c80*/  @P0 STG.E desc[UR36][R10.64], R91 ;  /* 0x0000005b0a000986 */ /* 0x0001e4000c101924 */
[----:B------:R-:W-:Y:S05]  /*3c90*/  @!P1 BRA `(.L_x_44) ;  /* 0x0000000000049947 */ /* 0x000fea0003800000 */
[----:B------:R1:W5:Y:S02]  /*3ca0*/  LDG.E.LTC128B R3, desc[UR36][R4.64+0x4] ;  /* 0x0000042404037981 */ /* 0x000364000c1e1920 */
.L_x_44:
[----:B------:R-:W-:Y:S05]  /*3cb0*/  BSYNC B1 ;  /* 0x0000000000017941 */ /* 0x000fea0003800000 */
.L_x_43:
[----:B-----5:R-:W-:Y:S01]  /*3cc0*/  LOP3.LUT R13, R3, 0xffffe000, RZ, 0xc0, !PT ;  /* 0xffffe000030d7812 */ /* 0x020fe200078ec0ff */
[----:B0-----:R-:W-:Y:S01]  /*3cd0*/  IMAD.IADD R91, R101, 0x1, R15 ;  /* 0x00000001655b7824 */ /* 0x001fe200078e020f */
[----:B------:R-:W-:Y:S02]  /*3ce0*/  IADD3 R15, P2, R94, R14, RZ ;  /* 0x0000000e5e0f7210 */ /* 0x000fe40007f5e0ff */
[----:B------:R-:W-:Y:S01]  /*3cf0*/  ISETP.GT.AND P0, PT, R0, 0x8, P6 ;  /* 0x000000080000780c */ /* 0x000fe20003704270 */
[----:B------:R-:W-:Y:S02]  /*3d00*/  FMUL R12, R13, R104 ;  /* 0x000000680d0c7220 */ /* 0x000fe40000400000 */
[----:B------:R-:W-:Y:S02]  /*3d10*/  IMAD.X R18, R91, 0x1, R93, P2 ;  /* 0x000000015b127824 */ /* 0x000fe400010e065d */
[----:B------:R-:W-:Y:S01]  /*3d20*/  FFMA R101, R57, R23, R12 ;  /* 0x0000001739657223 */ /* 0x000fe2000000000c */
[----:B------:R-:W-:-:S04]  /*3d30*/  LEA R12, P2, R15, R88, 0x2 ;  /* 0x000000580f0c7211 */ /* 0x000fc800078410ff */
[----:B------:R-:W-:Y:S01]  /*3d40*/  LEA.HI.X R13, R15, R89, R18, 0x2, P2 ;  /* 0x000000590f0d7211 */ /* 0x000fe200010f1412 */
[----:B------:R-:W-:Y:S01]  /*3d50*/  IMAD.MOV.U32 R18, RZ, RZ, R3 ;  /* 0x000000ffff127224 */ /* 0x000fe200078e0003 */
[----:B------:R-:W-:-:S05]  /*3d60*/  F2FP.TF32.F32.PACK_B R101, R101 ;  /* 0x00000065ff65723e */ /* 0x000fca00024050ff */
[----:B------:R0:W-:Y:S04]  /*3d70*/  @P1 STG.E desc[UR36][R10.64+0x4], R101 ;  /* 0x000004650a001986 */ /* 0x0001e8000c101924 */
[----:B------:R2:W3:Y:S01]  /*3d80*/  @P0 LDG.E.LTC128B R18, desc[UR36][R12.64] ;  /* 0x000000240c120981 */ /* 0x0004e2000c1e1920 */
[----:B------:R-:W-:Y:S01]  /*3d90*/  IADD3 R56, P1, R6, R14, RZ ;  /* 0x0000000e06387210 */ /* 0x000fe20007f3e0ff */
[----:B------:R-:W-:Y:S01]  /*3da0*/  BSSY B1, `(.L_x_45) ;  /* 0x0000012000017945 */ /* 0x000fe20003800000 */
[----:B------:R-:W-:-:S03]  /*3db0*/  SHF.L.U64.HI R103, R8, 0x5, R9 ;  /* 0x0000000508677819 */ /* 0x000fc60000010209 */
[----:B------:R-:W-:Y:S01]  /*3dc0*/  IMAD.X R57, R7, 0x1, R91, P1 ;  /* 0x0000000107397824 */ /* 0x000fe200008e065b */
[----:B------:R-:W-:Y:S01]  /*3dd0*/  ISETP.GT.AND P1, PT, R0, 0x8, P4 ;  /* 0x000000080000780c */ /* 0x000fe20002724270 */
[----:B------:R-:W-:Y:S02]  /*3de0*/  IMAD.SHL.U32 R91, R8, 0x20, RZ ;  /* 0x00000020085b7824 */ /* 0x000fe400078e00ff */
[----:B------:R-:W-:-:S03]  /*3df0*/  IMAD.WIDE.U32 R56, R19, R90, R56 ;  /* 0x0000005a13387225 */ /* 0x000fc600078e0038 */
[----:B------:R-:W-:Y:S02]  /*3e00*/  IADD3 R14, P2, R91, R10, RZ ;  /* 0x0000000a5b0e7210 */ /* 0x000fe40007f5e0ff */
[----:B--2---:R-:W-:-:S03]  /*3e10*/  LEA R12, P3, R56, R88, 0x2 ;  /* 0x00000058380c7211 */ /* 0x004fc600078610ff */
[----:B------:R-:W-:Y:S01]  /*3e20*/  IMAD.X R15, R103, 0x1, R11, P2 ;  /* 0x00000001670f7824 */ /* 0x000fe200010e060b */
[----:B---3--:R-:W-:-:S05]  /*3e30*/  LOP3.LUT R3, R18, 0xffffe000, RZ, 0xc0, !PT ;  /* 0xffffe00012037812 */ /* 0x008fca00078ec0ff */
[----:B------:R-:W-:-:S04]  /*3e40*/  FMUL R3, R3, R104 ;  /* 0x0000006803037220 */ /* 0x000fc80000400000 */
[----:B------:R-:W-:Y:S01]  /*3e50*/  FFMA R109, R58, R23, R3 ;  /* 0x000000173a6d7223 */ /* 0x000fe20000000003 */
[----:B------:R-:W-:-:S04]  /*3e60*/  IMAD.IADD R3, R105, 0x1, R57 ;  /* 0x0000000169037824 */ /* 0x000fc800078e0239 */
[----:B------:R-:W-:Y:S02]  /*3e70*/  F2FP.TF32.F32.PACK_B R109, R109 ;  /* 0x0000006dff6d723e */ /* 0x000fe400024050ff */
[----:B------:R-:W-:-:S03]  /*3e80*/  LEA.HI.X R13, R56, R89, R3, 0x2, P3 ;  /* 0x00000059380d7211 */ /* 0x000fc600018f1403 */
[----:B------:R0:W-:Y:S01]  /*3e90*/  @P0 STG.E desc[UR36][R14.64], R109 ;  /* 0x0000006d0e000986 */ /* 0x0001e2000c101924 */
[----:B------:R-:W-:Y:S05]  /*3ea0*/  @!P1 BRA `(.L_x_46) ;  /* 0x0000000000049947 */ /* 0x000fea0003800000 */
[----:B------:R2:W5:Y:S02]  /*3eb0*/  LDG.E.LTC128B R18, desc[UR36][R12.64+0x4] ;  /* 0x000004240c127981 */ /* 0x000564000c1e1920 */
.L_x_46:
[----:B------:R-:W-:Y:S05]  /*3ec0*/  BSYNC B1 ;  /* 0x0000000000017941 */ /* 0x000fea0003800000 */
.L_x_45:
[----:B-----5:R-:W-:Y:S01]  /*3ed0*/  LOP3.LUT R3, R18, 0xffffe000, RZ, 0xc0, !PT ;  /* 0xffffe00012037812 */ /* 0x020fe200078ec0ff */
[----:B------:R-:W-:Y:S01]  /*3ee0*/  BSSY B1, `(.L_x_47) ;  /* 0x000000b000017945 */ /* 0x000fe20003800000 */
[----:B------:R-:W-:-:S03]  /*3ef0*/  ISETP.GT.AND P4, PT, R2, 0x8, PT ;  /* 0x000000080200780c */ /* 0x000fc60003f84270 */
[----:B------:R-:W-:Y:S01]  /*3f00*/  FMUL R56, R3, R104 ;  /* 0x0000006803387220 */ /* 0x000fe20000400000 */
[----:B------:R-:W-:Y:S01]  /*3f10*/  ISETP.GT.AND P0, PT, R0, RZ, P4 ;  /* 0x000000ff0000720c */ /* 0x000fe20002704270 */
[----:B------:R-:W-:Y:S01]  /*3f20*/  IMAD.SHL.U32 R3, R8, 0x200, RZ ;  /* 0x0000020008037824 */ /* 0x000fe200078e00ff */
[----:B0-----:R-:W-:Y:S01]  /*3f30*/  P2R R101, PR, RZ, 0x10 ;  /* 0x00000010ff657803 */ /* 0x001fe20000000000 */
[----:B------:R-:W-:-:S05]  /*3f40*/  FFMA R59, R59, R23, R56 ;  /* 0x000000173b3b7223 */ /* 0x000fca0000000038 */
[----:B------:R-:W-:-:S05]  /*3f50*/  F2FP.TF32.F32.PACK_B R59, R59 ;  /* 0x0000003bff3b723e */ /* 0x000fca00024050ff */
[----:B------:R0:W-:Y:S01]  /*3f60*/  @P1 STG.E desc[UR36][R14.64+0x4], R59 ;  /* 0x0000043b0e001986 */ /* 0x0001e2000c101924 */
[----:B------:R-:W-:Y:S05]  /*3f70*/  @!P0 BRA `(.L_x_48) ;  /* 0x0000000000048947 */ /* 0x000fea0003800000 */
[----:B------:R3:W5:Y:S02]  /*3f80*/  LDG.E.LTC128B R18, desc[UR36][R4.64+0x20] ;  /* 0x0000202404127981 */ /* 0x000764000c1e1920 */
.L_x_48:
[----:B------:R-:W-:Y:S05]  /*3f90*/  BSYNC B1 ;  /* 0x0000000000017941 */ /* 0x000fea0003800000 */
.L_x_47:
[----:B-----5:R-:W-:Y:S01]  /*3fa0*/  LOP3.LUT R57, R18, 0xffffe000, RZ, 0xc0, !PT ;  /* 0xffffe00012397812 */ /* 0x020fe200078ec0ff */
[----:B------:R-:W-:Y:S01]  /*3fb0*/  BSSY B1, `(.L_x_49) ;  /* 0x000000d000017945 */ /* 0x000fe20003800000 */
[----:B0-----:R-:W-:Y:S02]  /*3fc0*/  SHF.L.U64.HI R59, R8, 0x9, R9 ;  /* 0x00000009083b7819 */ /* 0x001fe40000010209 */
[----:B------:R-:W-:Y:S01]  /*3fd0*/  IADD3 R8, P1, P2, R3, R10, R91 ;  /* 0x0000000a03087210 */ /* 0x000fe20007a3e05b */
[----:B------:R-:W-:Y:S01]  /*3fe0*/  FMUL R57, R57, R104 ;  /* 0x0000006839397220 */ /* 0x000fe20000400000 */
[----:B------:R-:W-:Y:S02]  /*3ff0*/  ISETP.GT.AND P3, PT, R2, 0x9, PT ;  /* 0x000000090200780c */ /* 0x000fe40003f64270 */
[----:B------:R-:W-:Y:S01]  /*4000*/  IADD3.X R9, R59, R11, R103, P1, P2 ;  /* 0x0000000b3b097210 */ /* 0x000fe20000fe4467 */
[----:B------:R-:W-:Y:S01]  /*4010*/  FFMA R57, R60, R23, R57 ;  /* 0x000000173c397223 */ /* 0x000fe20000000039 */
[----:B------:R-:W-:-:S02]  /*4020*/  ISETP.GT.AND P1, PT, R0, RZ, P3 ;  /* 0x000000ff0000720c */ /* 0x000fc40001f24270 */
[----:B------:R-:W-:Y:S02]  /*4030*/  P2R R102, PR, RZ, 0x8 ;  /* 0x00000008ff667803 */ /* 0x000fe40000000000 */
[----:B------:R-:W-:-:S05]  /*4040*/  F2FP.TF32.F32.PACK_B R57, R57 ;  /* 0x00000039ff39723e */ /* 0x000fca00024050ff */
[----:B------:R0:W-:Y:S04]  /*4050*/  @P0 STG.E desc[UR36][R10.64+0x20], R57 ;  /* 0x000020390a000986 */ /* 0x0001e8000c101924 */
[----:B------:R-:W-:Y:S05]  /*4060*/  @!P1 BRA `(.L_x_50) ;  /* 0x0000000000049947 */ /* 0x000fea0003800000 */
[----:B------:R4:W5:Y:S02]  /*4070*/  LDG.E.LTC128B R18, desc[UR36][R4.64+0x24] ;  /* 0x0000242404127981 */ /* 0x000964000c1e1920 */
.L_x_50:
[----:B------:R-:W-:Y:S05]  /*4080*/  BSYNC B1 ;  /* 0x0000000000017941 */ /* 0x000fea0003800000 */
.L_x_49:
[----:B0----5:R-:W-:Y:S01]  /*4090*/  LOP3.LUT R57, R18, 0xffffe000, RZ, 0xc0, !PT ;  /* 0xffffe00012397812 */ /* 0x021fe200078ec0ff */
[----:B------:R-:W-:Y:S01]  /*40a0*/  BSSY B1, `(.L_x_51) ;  /* 0x0000008000017945 */ /* 0x000fe20003800000 */
[----:B------:R-:W-:-:S03]  /*40b0*/  ISETP.GT.AND P0, PT, R0, 0x8, P4 ;  /* 0x000000080000780c */ /* 0x000fc60002704270 */
[----:B------:R-:W-:-:S04]  /*40c0*/  FMUL R56, R57, R104 ;  /* 0x0000006839387220 */ /* 0x000fc80000400000 */
[----:B------:R-:W-:-:S05]  /*40d0*/  FFMA R61, R61, R23, R56 ;  /* 0x000000173d3d7223 */ /* 0x000fca0000000038 */
[----:B------:R-:W-:-:S05]  /*40e0*/  F2FP.TF32.F32.PACK_B R61, R61 ;  /* 0x0000003dff3d723e */ /* 0x000fca00024050ff */
[----:B------:R0:W-:Y:S01]  /*40f0*/  @P1 STG.E desc[UR36][R10.64+0x24], R61 ;  /* 0x0000243d0a001986 */ /* 0x0001e2000c101924 */
[----:B------:R-:W-:Y:S05]  /*4100*/  @!P0 BRA `(.L_x_52) ;  /* 0x0000000000048947 */ /* 0x000fea0003800000 */
[----:B------:R0:W5:Y:S02]  /*4110*/  LDG.E.LTC128B R18, desc[UR36][R12.64+0x20] ;  /* 0x000020240c127981 */ /* 0x000164000c1e1920 */
.L_x_52:
[----:B------:R-:W-:Y:S05]  /*4120*/  BSYNC B1 ;  /* 0x0000000000017941 */ /* 0x000fea0003800000 */
.L_x_51:
[----:B-----5:R-:W-:Y:S01]  /*4130*/  LOP3.LUT R57, R18, 0xffffe000, RZ, 0xc0, !PT ;  /* 0xffffe00012397812 */ /* 0x020fe200078ec0ff */
        /* <DEDUP_REMOVED lines=8> */
.L_x_54:
[----:B------:R-:W-:Y:S05]  /*41c0*/  BSYNC B1 ;  /* 0x0000000000017941 */ /* 0x000fea0003800000 */
.L_x_53:
[----:B0----5:R-:W-:Y:S01]  /*41d0*/  LOP3.LUT R57, R18, 0xffffe000, RZ, 0xc0, !PT ;  /* 0xffffe00012397812 */ /* 0x021fe200078ec0ff */
[----:B------:R-:W-:Y:S01]  /*41e0*/  BSSY B1, `(.L_x_55) ;  /* 0x000000d000017945 */ /* 0x000fe20003800000 */
[----:B------:R-:W-:Y:S01]  /*41f0*/  IADD3 R107, P0, R107, 0x80, RZ ;  /* 0x000000806b6b7810 */ /* 0x000fe20007f1e0ff */
[----:B------:R-:W-:Y:S01]  /*4200*/  IMAD.MOV.U32 R58, RZ, RZ, R18 ;  /* 0x000000ffff3a7224 */ /* 0x000fe200078e0012 */
[----:B------:R-:W-:Y:S01]  /*4210*/  ISETP.GT.AND P2, PT, R2, 0x10, PT ;  /* 0x000000100200780c */ /* 0x000fe20003f44270 */
[----:B------:R-:W-:Y:S02]  /*4220*/  FMUL R56, R57, R104 ;  /* 0x0000006839387220 */ /* 0x000fe40000400000 */
[----:B------:R-:W-:Y:S01]  /*4230*/  IMAD.X R97, RZ, RZ, R97, P0 ;  /* 0x000000ffff617224 */ /* 0x000fe200000e0661 */
[----:B------:R-:W-:Y:S01]  /*4240*/  ISETP.GT.AND P0, PT, R0, RZ, P2 ;  /* 0x000000ff0000720c */ /* 0x000fe20001704270 */
[----:B------:R-:W-:Y:S01]  /*4250*/  FFMA R63, R63, R23, R56 ;  /* 0x000000173f3f7223 */ /* 0x000fe20000000038 */
[----:B------:R-:W-:-:S04]  /*4260*/  P2R R96, PR, RZ, 0x4 ;  /* 0x00000004ff607803 */ /* 0x000fc80000000000 */
[----:B------:R-:W-:-:S05]  /*4270*/  F2FP.TF32.F32.PACK_B R63, R63 ;  /* 0x0000003fff3f723e */ /* 0x000fca00024050ff */
[----:B------:R0:W-:Y:S02]  /*4280*/  @P1 STG.E desc[UR36][R14.64+0x24], R63 ;  /* 0x0000243f0e001986 */ /* 0x0001e4000c101924 */
[----:B------:R-:W-:Y:S05]  /*4290*/  @!P0 BRA `(.L_x_56) ;  /* 0x0000000000048947 */ /* 0x000fea0003800000 */
[----:B------:R0:W5:Y:S02]  /*42a0*/  LDG.E.LTC128B R58, desc[UR36][R4.64+0x40] ;  /* 0x00004024043a7981 */ /* 0x000164000c1e1920 */
.L_x_56:
[----:B------:R-:W-:Y:S05]  /*42b0*/  BSYNC B1 ;  /* 0x0000000000017941 */ /* 0x000fea0003800000 */
.L_x_55:
[----:B-----5:R-:W-:Y:S01]  /*42c0*/  LOP3.LUT R57, R58, 0xffffe000, RZ, 0xc0, !PT ;  /* 0xffffe0003a397812 */ /* 0x020fe200078ec0ff */
[-C--:B------:R-:W-:Y:S01]  /*42d0*/  IMAD R18, R97, R20.reuse, RZ ;  /* 0x0000001461127224 */ /* 0x080fe200078e02ff */
[----:B------:R-:W-:Y:S01]  /*42e0*/  ISETP.GT.AND P1, PT, R2, 0x11, PT ;  /* 0x000000110200780c */ /* 0x000fe20003f24270 */
[----:B------:R-:W-:Y:S01]  /*42f0*/  IMAD.WIDE.U32 R98, R107, R20, R98 ;  /* 0x000000146b627225 */ /* 0x000fe200078e0062 */
[----:B------:R-:W-:Y:S03]  /*4300*/  BSSY B1, `(.L_x_57) ;  /* 0x000001f000017945 */ /* 0x000fe60003800000 */
[----:B------:R-:W-:Y:S01]  /*4310*/  FMUL R61, R57, R104 ;  /* 0x00000068393d7220 */ /* 0x000fe20000400000 */
[----:B------:R-:W-:-:S03]  /*4320*/  IMAD R91, R107, R21, R18 ;  /* 0x000000156b5b7224 */ /* 0x000fc600078e0212 */
[----:B------:R-:W-:Y:S01]  /*4330*/  FFMA R95, R64, R23, R61 ;  /* 0x00000017405f7223 */ /* 0x000fe2000000003d */
[----:B------:R-:W-:-:S04]  /*4340*/  IMAD.WIDE.U32 R56, R107, R20, R6 ;  /* 0x000000146b387225 */ /* 0x000fc800078e0006 */
[----:B------:R-:W-:Y:S01]  /*4350*/  F2FP.TF32.F32.PACK_B R95, R95 ;  /* 0x0000005fff5f723e */ /* 0x000fe200024050ff */
[----:B------:R-:W-:Y:S02]  /*4360*/  IMAD.IADD R57, R91, 0x1, R57 ;  /* 0x000000015b397824 */ /* 0x000fe400078e0239 */
[----:B------:R-:W-:Y:S02]  /*4370*/  IMAD.WIDE.U32 R60, R107, R20, R92 ;  /* 0x000000146b3c7225 */ /* 0x000fe400078e005c */
[----:B------:R1:W-:Y:S02]  /*4380*/  @P0 STG.E desc[UR36][R10.64+0x40], R95 ;  /* 0x0000405f0a000986 */ /* 0x0003e4000c101924 */
[----:B0-----:R-:W-:Y:S01]  /*4390*/  IMAD.WIDE.U32 R62, R19, R90, R56 ;  /* 0x0000005a133e7225 */ /* 0x001fe200078e0038 */
[----:B------:R-:W-:-:S03]  /*43a0*/  LEA R56, P0, R60, R88, 0x2 ;  /* 0x000000583c387211 */ /* 0x000fc600078010ff */
[----:B------:R-:W-:Y:S02]  /*43b0*/  IMAD.IADD R18, R61, 0x1, R91 ;  /* 0x000000013d127824 */ /* 0x000fe400078e025b */
[----:B------:R-:W-:-:S03]  /*43c0*/  IMAD.IADD R91, R91, 0x1, R99 ;  /* 0x000000015b5b7824 */ /* 0x000fc600078e0263 */
[----:B------:R-:W-:Y:S01]  /*43d0*/  LEA.HI.X R57, R60, R89, R18, 0x2, P0 ;  /* 0x000000593c397211 */ /* 0x000fe200000f1412 */
[----:B------:R-:W-:Y:S01]  /*43e0*/  IMAD.IADD R18, R105, 0x1, R63 ;  /* 0x0000000169127824 */ /* 0x000fe200078e023f */
[----:B------:R-:W-:-:S04]  /*43f0*/  LEA R20, P0, R62, R88, 0x2 ;  /* 0x000000583e147211 */ /* 0x000fc800078010ff */
[----:B------:R-:W-:Y:S02]  /*4400*/  LEA.HI.X R21, R62, R89, R18, 0x2, P0 ;  /* 0x000000593e157211 */ /* 0x000fe400000f1412 */
[----:B------:R-:W-:-:S05]  /*4410*/  IADD3 R94, P0, R94, R98, RZ ;  /* 0x000000625e5e7210 */ /* 0x000fca0007f1e0ff */
[----:B------:R-:W-:Y:S01]  /*4420*/  IMAD.X R92, R91, 0x1, R93, P0 ;  /* 0x000000015b5c7824 */ /* 0x000fe200000e065d */
[----:B------:R-:W-:-:S05]  /*4430*/  IADD3 R6, P0, R6, R98, RZ ;  /* 0x0000006206067210 */ /* 0x000fca0007f1e0ff */
[----:B------:R-:W-:Y:S01]  /*4440*/  IMAD.X R7, R7, 0x1, R91, P0 ;  /* 0x0000000107077824 */ /* 0x000fe200000e065b */
[----:B------:R-:W-:Y:S01]  /*4450*/  LEA R18, P0, R94, R88, 0x2 ;  /* 0x000000585e127211 */ /* 0x000fe200078010ff */
[----:B------:R-:W-:-:S03]  /*4460*/  IMAD.WIDE.U32 R90, R19, R90, R6 ;  /* 0x0000005a135a7225 */ /* 0x000fc600078e0006 */
[-C--:B------:R-:W-:Y:S01]  /*4470*/  LEA.HI.X R19, R94, R89.reuse, R92, 0x2, P0 ;  /* 0x000000595e137211 */ /* 0x080fe200000f145c */
[----:B------:R-:W-:Y:S01]  /*4480*/  IMAD.IADD R7, R105, 0x1, R91 ;  /* 0x0000000169077824 */ /* 0x000fe200078e025b */
[C---:B------:R-:W-:Y:S02]  /*4490*/  LEA R6, P0, R90.reuse, R88, 0x2 ;  /* 0x000000585a067211 */ /* 0x040fe400078010ff */
[----:B------:R-:W-:Y:S02]  /*44a0*/  P2R R88, PR, RZ, 0x2 ;  /* 0x00000002ff587803 */ /* 0x000fe40000000000 */
[----:B------:R-:W-:Y:S02]  /*44b0*/  LEA.HI.X R7, R90, R89, R7, 0x2, P0 ;  /* 0x000000595a077211 */ /* 0x000fe400000f1407 */
[----:B------:R-:W-:-:S13]  /*44c0*/  ISETP.GT.AND P0, PT, R0, RZ, P1 ;  /* 0x000000ff0000720c */ /* 0x000fda0000f04270 */
[----:B-1----:R-:W-:Y:S05]  /*44d0*/  @!P0 BRA `(.L_x_58) ;  /* 0x0000000000048947 */ /* 0x002fea0003800000 */
[----:B------:R0:W5:Y:S02]  /*44e0*/  LDG.E.LTC128B R58, desc[UR36][R4.64+0x44] ;  /* 0x00004424043a7981 */ /* 0x000164000c1e1920 */
.L_x_58:
[----:B------:R-:W-:Y:S05]  /*44f0*/  BSYNC B1 ;  /* 0x0000000000017941 */ /* 0x000fea0003800000 */
.L_x_57:
[----:B-----5:R-:W-:Y:S01]  /*4500*/  LOP3.LUT R61, R58, 0xffffe000, RZ, 0xc0, !PT ;  /* 0xffffe0003a3d7812 */ /* 0x020fe200078ec0ff */
[----:B------:R-:W-:Y:S04]  /*4510*/  BSSY B1, `(.L_x_59) ;  /* 0x0000008000017945 */ /* 0x000fe80003800000 */
[----:B------:R-:W-:-:S04]  /*4520*/  FMUL R60, R61, R104 ;  /* 0x000000683d3c7220 */ /* 0x000fc80000400000 */
[----:B------:R-:W-:-:S05]  /*4530*/  FFMA R65, R65, R23, R60 ;  /* 0x0000001741417223 */ /* 0x000fca000000003c */
[----:B------:R-:W-:-:S05]  /*4540*/  F2FP.TF32.F32.PACK_B R65, R65 ;  /* 0x00000041ff41723e */ /* 0x000fca00024050ff */
[----:B------:R1:W-:Y:S01]  /*4550*/  @P0 STG.E desc[UR36][R10.64+0x44], R65 ;  /* 0x000044410a000986 */ /* 0x0003e2000c101924 */
[----:B------:R-:W-:-:S13]  /*4560*/  ISETP.GT.AND P0, PT, R0, 0x8, P2 ;  /* 0x000000080000780c */ /* 0x000fda0001704270 */
[----:B-1----:R-:W-:Y:S05]  /*4570*/  @!P0 BRA `(.L_x_60) ;  /* 0x0000000000048947 */ /* 0x002fea0003800000 */
[----:B------:R1:W5:Y:S02]  /*4580*/  LDG.E.LTC128B R58, desc[UR36][R12.64+0x40] ;  /* 0x000040240c3a7981 */ /* 0x000364000c1e1920 */
.L_x_60:
[----:B------:R-:W-:Y:S05]  /*4590*/  BSYNC B1 ;  /* 0x0000000000017941 */ /* 0x000fea0003800000 */
.L_x_59:
[----:B-----5:R-:W-:Y:S01]  /*45a0*/  LOP3.LUT R61, R58, 0xffffe000, RZ, 0xc0, !PT ;  /* 0xffffe0003a3d7812 */ /* 0x020fe200078ec0ff */
[----:B------:R-:W-:Y:S04]  /*45b0*/  BSSY B1, `(.L_x_61) ;  /* 0x0000008000017945 */ /* 0x000fe80003800000 */
[----:B------:R-:W-:-:S04]  /*45c0*/  FMUL R61, R61, R104 ;  /* 0x000000683d3d7220 */ /* 0x000fc80000400000 */
[----:B------:R-:W-:-:S05]  /*45d0*/  FFMA R61, R66, R23, R61 ;  /* 0x00000017423d7223 */ /* 0x000fca000000003d */
[----:B------:R-:W-:-:S05]  /*45e0*/  F2FP.TF32.F32.PACK_B R61, R61 ;  /* 0x0000003dff3d723e */ /* 0x000fca00024050ff */
[----:B------:R0:W-:Y:S01]  /*45f0*/  @P0 STG.E desc[UR36][R14.64+0x40], R61 ;  /* 0x0000403d0e000986 */ /* 0x0001e2000c101924 */
[----:B------:R-:W-:-:S13]  /*4600*/  ISETP.GT.AND P0, PT, R0, 0x8, P1 ;  /* 0x000000080000780c */ /* 0x000fda0000f04270 */
[----:B0-----:R-:W-:Y:S05]  /*4610*/  @!P0 BRA `(.L_x_62) ;  /* 0x0000000000048947 */ /* 0x001fea0003800000 */
[----:B------:R0:W5:Y:S02]  /*4620*/  LDG.E.LTC128B R58, desc[UR36][R12.64+0x44] ;  /* 0x000044240c3a7981 */ /* 0x000164000c1e1920 */
.L_x_62:
[----:B------:R-:W-:Y:S05]  /*4630*/  BSYNC B1 ;  /* 0x0000000000017941 */ /* 0x000fea0003800000 */
.L_x_61:
[----:B-----5:R-:W-:Y:S01]  /*4640*/  LOP3.LUT R61, R58, 0xffffe000, RZ, 0xc0, !PT ;  /* 0xffffe0003a3d7812 */ /* 0x020fe200078ec0ff */
[----:B------:R-:W-:Y:S01]  /*4650*/  BSSY B1, `(.L_x_63) ;  /* 0x000000a000017945 */ /* 0x000fe20003800000 */
[----:B------:R-:W-:-:S03]  /*4660*/  ISETP.GT.AND P2, PT, R2, 0x18, PT ;  /* 0x000000180200780c */ /* 0x000fc60003f44270 */
[----:B------:R-:W-:Y:S01]  /*4670*/  FMUL R60, R61, R104 ;  /* 0x000000683d3c7220 */ /* 0x000fe20000400000 */
[----:B------:R-:W-:-:S03]  /*4680*/  P2R R65, PR, RZ, 0x4 ;  /* 0x00000004ff417803 */ /* 0x000fc60000000000 */
[----:B------:R-:W-:-:S05]  /*4690*/  FFMA R67, R67, R23, R60 ;  /* 0x0000001743437223 */ /* 0x000fca000000003c */
[----:B------:R-:W-:-:S05]  /*46a0*/  F2FP.TF32.F32.PACK_B R67, R67 ;  /* 0x00000043ff43723e */ /* 0x000fca00024050ff */
[----:B------:R0:W-:Y:S01]  /*46b0*/  @P0 STG.E desc[UR36][R14.64+0x44], R67 ;  /* 0x000044430e000986 */ /* 0x0001e2000c101924 */
[----:B------:R-:W-:-:S13]  /*46c0*/  ISETP.GT.AND P0, PT, R0, RZ, P2 ;  /* 0x000000ff0000720c */ /* 0x000fda0001704270 */
[----:B0-----:R-:W-:Y:S05]  /*46d0*/  @!P0 BRA `(.L_x_64) ;  /* 0x0000000000048947 */ /* 0x001fea0003800000 */
[----:B------:R0:W5:Y:S02]  /*46e0*/  LDG.E.LTC128B R58, desc[UR36][R4.64+0x60] ;  /* 0x00006024043a7981 */ /* 0x000164000c1e1920 */
.L_x_64:
[----:B------:R-:W-:Y:S05]  /*46f0*/  BSYNC B1 ;  /* 0x0000000000017941 */ /* 0x000fea0003800000 */
.L_x_63:
        /* <DEDUP_REMOVED lines=11> */
.L_x_66:
[----:B------:R-:W-:Y:S05]  /*47b0*/  BSYNC B1 ;  /* 0x0000000000017941 */ /* 0x000fea0003800000 */
.L_x_65:
        /* <DEDUP_REMOVED lines=9> */
.L_x_68:
[----:B------:R-:W-:Y:S05]  /*4850*/  BSYNC B1 ;  /* 0x0000000000017941 */ /* 0x000fea0003800000 */
.L_x_67:
        /* <DEDUP_REMOVED lines=9> */
.L_x_70:
[----:B------:R-:W-:Y:S05]  /*48f0*/  BSYNC B1 ;  /* 0x0000000000017941 */ /* 0x000fea0003800000 */
.L_x_69:
        /* <DEDUP_REMOVED lines=11> */
.L_x_72:
[----:B------:R-:W-:Y:S05]  /*49b0*/  BSYNC B1 ;  /* 0x0000000000017941 */ /* 0x000fea0003800000 */
.L_x_71:
        /* <DEDUP_REMOVED lines=11> */
.L_x_74:
[----:B------:R-:W-:Y:S05]  /*4a70*/  BSYNC B1 ;  /* 0x0000000000017941 */ /* 0x000fea0003800000 */
.L_x_73:
        /* <DEDUP_REMOVED lines=9> */
.L_x_76:
[----:B------:R-:W-:Y:S05]  /*4b10*/  BSYNC B1 ;  /* 0x0000000000017941 */ /* 0x000fea0003800000 */
.L_x_75:
        /* <DEDUP_REMOVED lines=9> */
.L_x_78:
[----:B------:R-:W-:Y:S05]  /*4bb0*/  BSYNC B1 ;  /* 0x0000000000017941 */ /* 0x000fea0003800000 */
.L_x_77:
        /* <DEDUP_REMOVED lines=11> */
.L_x_80:
[----:B------:R-:W-:Y:S05]  /*4c70*/  BSYNC B1 ;  /* 0x0000000000017941 */ /* 0x000fea0003800000 */
.L_x_79:
[----:B-----5:R-:W-:Y:S01]  /*4c80*/  LOP3.LUT R61, R58, 0xffffe000, RZ, 0xc0, !PT ;  /* 0xffffe0003a3d7812 */ /* 0x020fe200078ec0ff */
[----:B------:R-:W-:Y:S01]  /*4c90*/  BSSY B1, `(.L_x_81) ;  /* 0x0000009000017945 */ /* 0x000fe20003800000 */
[----:B------:R-:W-:-:S03]  /*4ca0*/  ISETP.GT.AND P5, PT, R2, 0x29, PT ;  /* 0x000000290200780c */ /* 0x000fc60003fa4270 */
[----:B------:R-:W-:-:S04]  /*4cb0*/  FMUL R61, R61, R104 ;  /* 0x000000683d3d7220 */ /* 0x000fc80000400000 */
[----:B------:R-:W-:-:S05]  /*4cc0*/  FFMA R61, R76, R23, R61 ;  /* 0x000000174c3d7223 */ /* 0x000fca000000003d */
[----:B------:R-:W-:-:S05]  /*4cd0*/  F2FP.TF32.F32.PACK_B R61, R61 ;  /* 0x0000003dff3d723e */ /* 0x000fca00024050ff */
[----:B------:R0:W-:Y:S01]  /*4ce0*/  @P0 STG.E desc[UR36][R10.64+0xa0], R61 ;  /* 0x0000a03d0a000986 */ /* 0x0001e2000c101924 */
[----:B------:R-:W-:-:S13]  /*4cf0*/  ISETP.GT.AND P0, PT, R0, RZ, P5 ;  /* 0x000000ff0000720c */ /* 0x000fda0002f04270 */
[----:B0-----:R-:W-:Y:S05]  /*4d00*/  @!P0 BRA `(.L_x_82) ;  /* 0x0000000000048947 */ /* 0x001fea0003800000 */
[----:B------:R0:W5:Y:S02]  /*4d10*/  LDG.E.LTC128B R58, desc[UR36][R4.64+0xa4] ;  /* 0x0000a424043a7981 */ /* 0x000164000c1e1920 */
.L_x_82:
[----:B------:R-:W-:Y:S05]  /*4d20*/  BSYNC B1 ;  /* 0x0000000000017941 */ /* 0x000fea0003800000 */
.L_x_81:
        /* <DEDUP_REMOVED lines=9> */
.L_x_84:
[----:B------:R-:W-:Y:S05]  /*4dc0*/  BSYNC B1 ;  /* 0x0000000000017941 */ /* 0x000fea0003800000 */
.L_x_83:
        /* <DEDUP_REMOVED lines=9> */
.L_x_86:
[----:B------:R-:W-:Y:S05]  /*4e60*/  BSYNC B1 ;  /* 0x0000000000017941 */ /* 0x000fea0003800000 */
.L_x_85:
        /* <DEDUP_REMOVED lines=10> */
.L_x_88:
[----:B------:R-:W-:Y:S05]  /*4f10*/  BSYNC B1 ;  /* 0x0000000000017941 */ /* 0x000fea0003800000 */
.L_x_87:
        /* <DEDUP_REMOVED lines=10> */
.L_x_90:
[----:B------:R-:W-:Y:S05]  /*4fc0*/  BSYNC B1 ;  /* 0x0000000000017941 */ /* 0x000fea0003800000 */
.L_x_89:
        /* <DEDUP_REMOVED lines=9> */
.L_x_92:
[----:B------:R-:W-:Y:S05]  /*5060*/  BSYNC B1 ;  /* 0x0000000000017941 */ /* 0x000fea0003800000 */
.L_x_91:
        /* <DEDUP_REMOVED lines=9> */
.L_x_94:
[----:B------:R-:W-:Y:S05]  /*5100*/  BSYNC B1 ;  /* 0x0000000000017941 */ /* 0x000fea0003800000 */
.L_x_93:
[----:B-----5:R-:W-:Y:S01]  /*5110*/  LOP3.LUT R61, R58, 0xffffe000, RZ, 0xc0, !PT ;  /* 0xffffe0003a3d7812 */ /* 0x020fe200078ec0ff */
[----:B------:R-:W-:Y:S01]  /*5120*/  BSSY B1, `(.L_x_95) ;  /* 0x000000a000017945 */ /* 0x000fe20003800000 */
[----:B------:R-:W-:Y:S01]  /*5130*/  ISETP.GT.AND P1, PT, R2, 0x38, PT ;  /* 0x000000380200780c */ /* 0x000fe20003f24270 */
[----:B------:R-:W-:Y:S02]  /*5140*/  IMAD.MOV.U32 R64, RZ, RZ, R58 ;  /* 0x000000ffff407224 */ /* 0x000fe400078e003a */
[----:B------:R-:W-:-:S04]  /*5150*/  FMUL R60, R61, R104 ;  /* 0x000000683d3c7220 */ /* 0x000fc80000400000 */
[----:B------:R-:W-:-:S05]  /*5160*/  FFMA R83, R83, R23, R60 ;  /* 0x0000001753537223 */ /* 0x000fca000000003c */
[----:B------:R-:W-:-:S05]  /*5170*/  F2FP.TF32.F32.PACK_B R83, R83 ;  /* 0x00000053ff53723e */ /* 0x000fca00024050ff */
[----:B------:R0:W-:Y:S01]  /*5180*/  @P0 STG.E desc[UR36][R14.64+0xc4], R83 ;  /* 0x0000c4530e000986 */ /* 0x0001e2000c101924 */
[----:B------:R-:W-:-:S13]  /*5190*/  ISETP.GT.AND P0, PT, R0, RZ, P1 ;  /* 0x000000ff0000720c */ /* 0x000fda0000f04270 */
[----:B0-----:R-:W-:Y:S05]  /*51a0*/  @!P0 BRA `(.L_x_96) ;  /* 0x0000000000048947 */ /* 0x001fea0003800000 */
[----:B------:R0:W5:Y:S02]  /*51b0*/  LDG.E.LTC128B R64, desc[UR36][R4.64+0xe0] ;  /* 0x0000e02404407981 */ /* 0x000164000c1e1920 */
.L_x_96:
[----:B------:R-:W-:Y:S05]  /*51c0*/  BSYNC B1 ;  /* 0x0000000000017941 */ /* 0x000fea0003800000 */
.L_x_95:
[----:B-----5:R-:W-:Y:S01]  /*51d0*/  LOP3.LUT R61, R64, 0xffffe000, RZ, 0xc0, !PT ;  /* 0xffffe000403d7812 */ /* 0x020fe200078ec0ff */
[----:B------:R-:W-:Y:S04]  /*51e0*/  BSSY B1, `(.L_x_97) ;  /* 0x000000f000017945 */ /* 0x000fe80003800000 */
[----:B------:R-:W-:-:S04]  /*51f0*/  FMUL R61, R61, R104 ;  /* 0x000000683d3d7220 */ /* 0x000fc80000400000 */
[----:B------:R-:W-:-:S05]  /*5200*/  FFMA R71, R84, R23, R61 ;  /* 0x0000001754477223 */ /* 0x000fca000000003d */
[----:B------:R-:W-:-:S05]  /*5210*/  F2FP.TF32.F32.PACK_B R71, R71 ;  /* 0x00000047ff47723e */ /* 0x000fca00024050ff */
[----:B------:R0:W-:Y:S01]  /*5220*/  @P0 STG.E desc[UR36][R10.64+0xe0], R71 ;  /* 0x0000e0470a000986 */ /* 0x0001e2000c101924 */
[----:B------:R-:W-:-:S05]  /*5230*/  IADD3 R60, P0, R3, R14, RZ ;  /* 0x0000000e033c7210 */ /* 0x000fca0007f1e0ff */
[----:B------:R-:W-:Y:S01]  /*5240*/  IMAD.X R61, R59, 0x1, R15, P0 ;  /* 0x000000013b3d7824 */ /* 0x000fe200000e060f */
[----:B------:R-:W-:-:S05]  /*5250*/  IADD3 R62, P0, R3, R14, RZ ;  /* 0x0000000e033e7210 */ /* 0x000fca0007f1e0ff */
[----:B------:R-:W-:Y:S01]  /*5260*/  IMAD.X R63, R59, 0x1, R15, P0 ;  /* 0x000000013b3f7824 */ /* 0x000fe200000e060f */
[----:B------:R-:W-:-:S05]  /*5270*/  IADD3 R58, P0, R3, R10, RZ ;  /* 0x0000000a033a7210 */ /* 0x000fca0007f1e0ff */
[----:B------:R-:W-:Y:S01]  /*5280*/  IMAD.X R59, R59, 0x1, R11, P0 ;  /* 0x000000013b3b7824 */ /* 0x000fe200000e060b */
[----:B------:R-:W-:-:S04]  /*5290*/  ISETP.GT.AND P0, PT, R2, 0x39, PT ;  /* 0x000000390200780c */ /* 0x000fc80003f04270 */
[----:B------:R-:W-:-:S13]  /*52a0*/  ISETP.GT.AND P4, PT, R0, RZ, P0 ;  /* 0x000000ff0000720c */ /* 0x000fda0000784270 */
[----:B0-----:R-:W-:Y:S05]  /*52b0*/  @!P4 BRA `(.L_x_98) ;  /* 0x000000000004c947 */ /* 0x001fea0003800000 */
[----:B------:R0:W5:Y:S02]  /*52c0*/  LDG.E.LTC128B R64, desc[UR36][R4.64+0xe4] ;  /* 0x0000e42404407981 */ /* 0x000164000c1e1920 */
.L_x_98:
[----:B------:R-:W-:Y:S05]  /*52d0*/  BSYNC B1 ;  /* 0x0000000000017941 */ /* 0x000fea0003800000 */
.L_x_97:
        /* <DEDUP_REMOVED lines=9> */
.L_x_100:
[----:B------:R-:W-:Y:S05]  /*5370*/  BSYNC B1 ;  /* 0x0000000000017941 */ /* 0x000fea0003800000 */
.L_x_99:
        /* <DEDUP_REMOVED lines=9> */
.L_x_102:
[----:B------:R-:W-:Y:S05]  /*5410*/  BSYNC B1 ;  /* 0x0000000000017941 */ /* 0x000fea0003800000 */
.L_x_101:
[----:B-----5:R-:W-:-:S05]  /*5420*/  LOP3.LUT R3, R64, 0xffffe000, RZ, 0xc0, !PT ;  /* 0xffffe00040037812 */ /* 0x020fca00078ec0ff */
[----:B------:R-:W-:-:S04]  /*5430*/  FMUL R2, R3, R104 ;  /* 0x0000006803027220 */ /* 0x000fc80000400000 */
[----:B------:R-:W-:-:S05]  /*5440*/  FFMA R87, R87, R23, R2 ;  /* 0x0000001757577223 */ /* 0x000fca0000000002 */
[----:B------:R-:W-:-:S05]  /*5450*/  F2FP.TF32.F32.PACK_B R87, R87 ;  /* 0x00000057ff57723e */ /* 0x000fca00024050ff */
[----:B------:R0:W-:Y:S01]  /*5460*/  @P4 STG.E desc[UR36][R14.64+0xe4], R87 ;  /* 0x0000e4570e004986 */ /* 0x0001e2000c101924 */
[----:B------:R-:W-:-:S13]  /*5470*/  ISETP.GT.AND P4, PT, R0, 0x80, P6 ;  /* 0x000000800000780c */ /* 0x000fda0003784270 */
[----:B------:R-:W2:Y:S01]  /*5480*/  @P4 LDG.E.LTC128B R64, desc[UR36][R56.64] ;  /* 0x0000002438404981 */ /* 0x000ea2000c1e1920 */
[----:B------:R-:W-:Y:S01]  /*5490*/  BSSY B1, `(.L_x_103) ;  /* 0x000000a000017945 */ /* 0x000fe20003800000 */
[----:B--2---:R-:W-:-:S05]  /*54a0*/  LOP3.LUT R3, R64, 0xffffe000, RZ, 0xc0, !PT ;  /* 0xffffe00040037812 */ /* 0x004fca00078ec0ff */
[----:B------:R-:W-:-:S04]  /*54b0*/  FMUL R3, R3, R104 ;  /* 0x0000006803037220 */ /* 0x000fc80000400000 */
[----:B------:R-:W-:-:S05]  /*54c0*/  FFMA R3, R24, R23, R3 ;  /* 0x0000001718037223 */ /* 0x000fca0000000003 */
[----:B------:R-:W-:-:S05]  /*54d0*/  F2FP.TF32.F32.PACK_B R3, R3 ;  /* 0x00000003ff03723e */ /* 0x000fca00024050ff */
[----:B------:R0:W-:Y:S01]  /*54e0*/  @P4 STG.E desc[UR36][R58.64], R3 ;  /* 0x000000033a004986 */ /* 0x0001e2000c101924 */
[----:B------:R-:W-:-:S04]  /*54f0*/  ISETP.NE.AND P4, PT, R100, RZ, PT ;  /* 0x000000ff6400720c */ /* 0x000fc80003f85270 */
[----:B------:R-:W-:-:S13]  /*5500*/  ISETP.GT.AND P4, PT, R0, 0x80, P4 ;  /* 0x000000800000780c */ /* 0x000fda0002784270 */
[----:B0-----:R-:W-:Y:S05]  /*5510*/  @!P4 BRA `(.L_x_104) ;  /* 0x000000000004c947 */ /* 0x001fea0003800000 */
[----:B------:R0:W5:Y:S02]  /*5520*/  LDG.E.LTC128B R64, desc[UR36][R20.64+0x4] ;  /* 0x0000042414407981 */ /* 0x000164000c1e1920 */
.L_x_104:
[----:B------:R-:W-:Y:S05]  /*5530*/  BSYNC B1 ;  /* 0x0000000000017941 */ /* 0x000fea0003800000 */
.L_x_103:
[----:B-----5:R-:W-:Y:S01]  /*5540*/  LOP3.LUT R3, R64, 0xffffe000, RZ, 0xc0, !PT ;  /* 0xffffe00040037812 */ /* 0x020fe200078ec0ff */
[----:B------:R-:W-:Y:S01]  /*5550*/  BSSY B1, `(.L_x_105) ;  /* 0x000000a000017945 */ /* 0x000fe20003800000 */
[----:B------:R-:W-:-:S03]  /*5560*/  ISETP.GT.AND P6, PT, R0, 0x88, P6 ;  /* 0x000000880000780c */ /* 0x000fc600037c4270 */
[----:B------:R-:W-:Y:S01]  /*5570*/  FMUL R2, R3, R104 ;  /* 0x0000006803027220 */ /* 0x000fe20000400000 */
[----:B------:R-:W-:-:S03]  /*5580*/  @P4 IMAD.MOV.U32 R3, RZ, RZ, R59 ;  /* 0x000000ffff034224 */ /* 0x000fc600078e003b */
[----:B------:R-:W-:Y:S01]  /*5590*/  FFMA R25, R25, R23, R2 ;  /* 0x0000001719197223 */ /* 0x000fe20000000002 */
[----:B------:R-:W-:-:S04]  /*55a0*/  @P4 IMAD.MOV.U32 R2, RZ, RZ, R58 ;  /* 0x000000ffff024224 */ /* 0x000fc800078e003a */
[----:B------:R-:W-:-:S05]  /*55b0*/  F2FP.TF32.F32.PACK_B R25, R25 ;  /* 0x00000019ff19723e */ /* 0x000fca00024050ff */
[----:B------:R2:W-:Y:S01]  /*55c0*/  @P4 STG.E desc[UR36][R2.64+0x4], R25 ;  /* 0x0000041902004986 */ /* 0x0005e2000c101924 */
[----:B------:R-:W-:Y:S05]  /*55d0*/  @!P6 BRA `(.L_x_106) ;  /* 0x000000000004e947 */ /* 0x000fea0003800000 */
[----:B------:R0:W5:Y:S02]  /*55e0*/  LDG.E.LTC128B R64, desc[UR36][R18.64] ;  /* 0x0000002412407981 */ /* 0x000164000c1e1920 */
.L_x_106:
[----:B------:R-:W-:Y:S05]  /*55f0*/  BSYNC B1 ;  /* 0x0000000000017941 */ /* 0x000fea0003800000 */
.L_x_105:
[----:B--2--5:R-:W-:Y:S01]  /*5600*/  LOP3.LUT R3, R64, 0xffffe000, RZ, 0xc0, !PT ;  /* 0xffffe00040037812 */ /* 0x024fe200078ec0ff */
[----:B------:R-:W-:Y:S01]  /*5610*/  BSSY B1, `(.L_x_107) ;  /* 0x0000009000017945 */ /* 0x000fe20003800000 */
[----:B------:R-:W-:-:S03]  /*5620*/  ISETP.NE.AND P4, PT, R100, RZ, PT ;  /* 0x000000ff6400720c */ /* 0x000fc60003f85270 */
[----:B------:R-:W-:Y:S01]  /*5630*/  FMUL R3, R3, R104 ;  /* 0x0000006803037220 */ /* 0x000fe20000400000 */
[----:B------:R-:W-:-:S03]  /*5640*/  ISETP.GT.AND P4, PT, R0, 0x88, P4 ;  /* 0x000000880000780c */ /* 0x000fc60002784270 */
[----:B------:R-:W-:-:S05]  /*5650*/  FFMA R3, R26, R23, R3 ;  /* 0x000000171a037223 */ /* 0x000fca0000000003 */
[----:B------:R-:W-:-:S05]  /*5660*/  F2FP.TF32.F32.PACK_B R3, R3 ;  /* 0x00000003ff03723e */ /* 0x000fca00024050ff */
[----:B------:R2:W-:Y:S01]  /*5670*/  @P6 STG.E desc[UR36][R60.64], R3 ;  /* 0x000000033c006986 */ /* 0x0005e2000c101924 */
[----:B------:R-:W-:Y:S05]  /*5680*/  @!P4 BRA `(.L_x_108) ;  /* 0x000000000004c947 */ /* 0x000fea0003800000 */
[----:B------:R0:W5:Y:S02]  /*5690*/  LDG.E.LTC128B R64, desc[UR36][R6.64+0x4] ;  /* 0x0000042406407981 */ /* 0x000164000c1e1920 */
.L_x_108:
[----:B------:R-:W-:Y:S05]  /*56a0*/  BSYNC B1 ;  /* 0x0000000000017941 */ /* 0x000fea0003800000 */
.L_x_107:
[----:B--2--5:R-:W-:Y:S01]  /*56b0*/  LOP3.LUT R3, R64, 0xffffe000, RZ, 0xc0, !PT ;  /* 0xffffe00040037812 */ /* 0x024fe200078ec0ff */
[----:B------:R-:W-:Y:S01]  /*56c0*/  BSSY B1, `(.L_x_109) ;  /* 0x0000009000017945 */ /* 0x000fe20003800000 */
[----:B------:R-:W-:-:S03]  /*56d0*/  ISETP.NE.AND P6, PT, R101, RZ, PT ;  /* 0x000000ff6500720c */ /* 0x000fc60003fc5270 */
[----:B------:R-:W-:-:S04]  /*56e0*/  FMUL R2, R3, R104 ;  /* 0x0000006803027220 */ /* 0x000fc80000400000 */
[----:B------:R-:W-:-:S05]  /*56f0*/  FFMA R27, R27, R23, R2 ;  /* 0x000000171b1b7223 */ /* 0x000fca0000000002 */
[----:B------:R-:W-:-:S05]  /*5700*/  F2FP.TF32.F32.PACK_B R27, R27 ;  /* 0x0000001bff1b723e */ /* 0x000fca00024050ff */
[----:B------:R2:W-:Y:S01]  /*5710*/  @P4 STG.E desc[UR36][R62.64+0x4], R27 ;  /* 0x0000041b3e004986 */ /* 0x0005e2000c101924 */
[----:B------:R-:W-:-:S13]  /*5720*/  ISETP.GT.AND P4, PT, R0, 0x80, P6 ;  /* 0x000000800000780c */ /* 0x000fda0003784270 */
[----:B--2---:R-:W-:Y:S05]  /*5730*/  @!P4 BRA `(.L_x_110) ;  /* 0x000000000004c947 */ /* 0x004fea0003800000 */
[----:B------:R2:W5:Y:S02]  /*5740*/  LDG.E.LTC128B R64, desc[UR36][R20.64+0x20] ;  /* 0x0000202414407981 */ /* 0x000564000c1e1920 */
.L_x_110:
[----:B------:R-:W-:Y:S05]  /*5750*/  BSYNC B1 ;  /* 0x0000000000017941 */ /* 0x000fea0003800000 */
.L_x_109:
[----:B-----5:R-:W-:Y:S01]  /*5760*/  LOP3.LUT R3, R64, 0xffffe000, RZ, 0xc0, !PT ;  /* 0xffffe00040037812 */ /* 0x020fe200078ec0ff */
[----:B------:R-:W-:Y:S01]  /*5770*/  @P4 IMAD.MOV.U32 R2, RZ, RZ, R58 ;  /* 0x000000ffff024224 */ /* 0x000fe200078e003a */
[----:B------:R-:W-:Y:S01]  /*5780*/  ISETP.NE.AND P6, PT, R102, RZ, PT ;  /* 0x000000ff6600720c */ /* 0x000fe20003fc5270 */
[----:B------:R-:W-:Y:S02]  /*5790*/  BSSY B1, `(.L_x_111) ;  /* 0x0000009000017945 */ /* 0x000fe40003800000 */
[----:B------:R-:W-:-:S04]  /*57a0*/  FMUL R3, R3, R104 ;  /* 0x0000006803037220 */ /* 0x000fc80000400000 */
[----:B---34-:R-:W-:Y:S01]  /*57b0*/  FFMA R5, R28, R23, R3 ;  /* 0x000000171c057223 */ /* 0x018fe20000000003 */
[----:B------:R-:W-:-:S04]  /*57c0*/  @P4 IMAD.MOV.U32 R3, RZ, RZ, R59 ;  /* 0x000000ffff034224 */ /* 0x000fc800078e003b */
[----:B------:R-:W-:-:S05]  /*57d0*/  F2FP.TF32.F32.PACK_B R5, R5 ;  /* 0x00000005ff05723e */ /* 0x000fca00024050ff */
[----:B------:R3:W-:Y:S01]  /*57e0*/  @P4 STG.E desc[UR36][R2.64+0x20], R5 ;  /* 0x0000200502004986 */ /* 0x0007e2000c101924 */
[----:B------:R-:W-:-:S13]  /*57f0*/  ISETP.GT.AND P4, PT, R0, 0x80, P6 ;  /* 0x000000800000780c */ /* 0x000fda0003784270 */
[----:B---3--:R-:W-:Y:S05]  /*5800*/  @!P4 BRA `(.L_x_112) ;  /* 0x000000000004c947 */ /* 0x008fea0003800000 */
[----:B------:R3:W5:Y:S02]  /*5810*/  LDG.E.LTC128B R64, desc[UR36][R20.64+0x24] ;  /* 0x0000242414407981 */ /* 0x000764000c1e1920 */
.L_x_112:
[----:B------:R-:W-:Y:S05]  /*5820*/  BSYNC B1 ;  /* 0x0000000000017941 */ /* 0x000fea0003800000 */
.L_x_111:
[----:B-----5:R-:W-:Y:S01]  /*5830*/  LOP3.LUT R3, R64, 0xffffe000, RZ, 0xc0, !PT ;  /* 0xffffe00040037812 */ /* 0x020fe200078ec0ff */
[----:B------:R-:W-:Y:S04]  /*5840*/  BSSY B1, `(.L_x_113) ;  /* 0x000000b000017945 */ /* 0x000fe80003800000 */
[----:B------:R-:W-:Y:S01]  /*5850*/  FMUL R2, R3, R104 ;  /* 0x0000006803027220 */ /* 0x000fe20000400000 */
[----:B------:R-:W-:-:S03]  /*5860*/  @P4 IMAD.MOV.U32 R3, RZ, RZ, R59 ;  /* 0x000000ffff034224 */ /* 0x000fc600078e003b */
[----:B------:R-:W-:Y:S01]  /*5870*/  FFMA R29, R29, R23, R2 ;  /* 0x000000171d1d7223 */ /* 0x000fe20000000002 */
[----:B------:R-:W-:-:S04]  /*5880*/  @P4 IMAD.MOV.U32 R2, RZ, RZ, R58 ;  /* 0x000000ffff024224 */ /* 0x000fc800078e003a */
[----:B------:R-:W-:-:S05]  /*5890*/  F2FP.TF32.F32.PACK_B R29, R29 ;  /* 0x0000001dff1d723e */ /* 0x000fca00024050ff */
[----:B------:R4:W-:Y:S01]  /*58a0*/  @P4 STG.E desc[UR36][R2.64+0x24], R29 ;  /* 0x0000241d02004986 */ /* 0x0009e2000c101924 */
[----:B------:R-:W-:-:S04]  /*58b0*/  ISETP.NE.AND P4, PT, R101, RZ, PT ;  /* 0x000000ff6500720c */ /* 0x000fc80003f85270 */
[----:B------:R-:W-:-:S13]  /*58c0*/  ISETP.GT.AND P4, PT, R0, 0x88, P4 ;  /* 0x000000880000780c */ /* 0x000fda0002784270 */
[----:B----4-:R-:W-:Y:S05]  /*58d0*/  @!P4 BRA `(.L_x_114) ;  /* 0x000000000004c947 */ /* 0x010fea0003800000 */
[----:B------:R4:W5:Y:S02]  /*58e0*/  LDG.E.LTC128B R64, desc[UR36][R6.64+0x20] ;  /* 0x0000202406407981 */ /* 0x000964000c1e1920 */
.L_x_114:
[----:B------:R-:W-:Y:S05]  /*58f0*/  BSYNC B1 ;  /* 0x0000000000017941 */ /* 0x000fea0003800000 */
.L_x_113:
        /* <DEDUP_REMOVED lines=9> */
.L_x_116:
[----:B------:R-:W-:Y:S05]  /*5990*/  BSYNC B1 ;  /* 0x0000000000017941 */ /* 0x000fea0003800000 */
.L_x_115:
[----:B-----5:R-:W-:Y:S01]  /*59a0*/  LOP3.LUT R3, R64, 0xffffe000, RZ, 0xc0, !PT ;  /* 0xffffe00040037812 */ /* 0x020fe200078ec0ff */
[----:B------:R-:W-:Y:S01]  /*59b0*/  BSSY B1, `(.L_x_117) ;  /* 0x000000b000017945 */ /* 0x000fe20003800000 */
[----:B------:R-:W-:-:S03]  /*59c0*/  ISETP.NE.AND P6, PT, R96, RZ, PT ;  /* 0x000000ff6000720c */ /* 0x000fc60003fc5270 */
[----:B------:R-:W-:Y:S01]  /*59d0*/  FMUL R2, R3, R104 ;  /* 0x0000006803027220 */ /* 0x000fe20000400000 */
[----:B------:R-:W-:-:S03]  /*59e0*/  @P4 IMAD.MOV.U32 R3, RZ, RZ, R9 ;  /* 0x000000ffff034224 */ /* 0x000fc600078e0009 */
[----:B------:R-:W-:Y:S01]  /*59f0*/  FFMA R31, R31, R23, R2 ;  /* 0x000000171f1f7223 */ /* 0x000fe20000000002 */
[----:B------:R-:W-:-:S04]  /*5a00*/  @P4 IMAD.MOV.U32 R2, RZ, RZ, R8 ;  /* 0x000000ffff024224 */ /* 0x000fc800078e0008 */
[----:B------:R-:W-:-:S05]  /*5a10*/  F2FP.TF32.F32.PACK_B R31, R31 ;  /* 0x0000001fff1f723e */ /* 0x000fca00024050ff */
[----:B------:R0:W-:Y:S01]  /*5a20*/  @P4 STG.E desc[UR36][R2.64+0x24], R31 ;  /* 0x0000241f02004986 */ /* 0x0001e2000c101924 */
[----:B------:R-:W-:-:S13]  /*5a30*/  ISETP.GT.AND P4, PT, R0, 0x80, P6 ;  /* 0x000000800000780c */ /* 0x000fda0003784270 */
[----:B0-----:R-:W-:Y:S05]  /*5a40*/  @!P4 BRA `(.L_x_118) ;  /* 0x000000000004c947 */ /* 0x001fea0003800000 */
[----:B------:R0:W5:Y:S02]  /*5a50*/  LDG.E.LTC128B R64, desc[UR36][R20.64+0x40] ;  /* 0x0000402414407981 */ /* 0x000164000c1e1920 */
.L_x_118:
[----:B------:R-:W-:Y:S05]  /*5a60*/  BSYNC B1 ;  /* 0x0000000000017941 */ /* 0x000fea0003800000 */
.L_x_117:
[----:B-----5:R-:W-:Y:S01]  /*5a70*/  LOP3.LUT R3, R64, 0xffffe000, RZ, 0xc0, !PT ;  /* 0xffffe00040037812 */ /* 0x020fe200078ec0ff */
[----:B------:R-:W-:Y:S01]  /*5a80*/  @P4 IMAD.MOV.U32 R2, RZ, RZ, R58 ;  /* 0x000000ffff024224 */ /* 0x000fe200078e003a */
[----:B------:R-:W-:Y:S01]  /*5a90*/  ISETP.NE.AND P6, PT, R88, RZ, PT ;  /* 0x000000ff5800720c */ /* 0x000fe20003fc5270 */
[----:B------:R-:W-:Y:S02]  /*5aa0*/  BSSY B1, `(.L_x_119) ;  /* 0x0000009000017945 */ /* 0x000fe40003800000 */
[----:B------:R-:W-:-:S04]  /*5ab0*/  FMUL R3, R3, R104 ;  /* 0x0000006803037220 */ /* 0x000fc80000400000 */
[----:B------:R-:W-:Y:S01]  /*5ac0*/  FFMA R5, R32, R23, R3 ;  /* 0x0000001720057223 */ /* 0x000fe20000000003 */
[----:B------:R-:W-:-:S04]  /*5ad0*/  @P4 IMAD.MOV.U32 R3, RZ, RZ, R59 ;  /* 0x000000ffff034224 */ /* 0x000fc800078e003b */
[----:B------:R-:W-:-:S05]  /*5ae0*/  F2FP.TF32.F32.PACK_B R5, R5 ;  /* 0x00000005ff05723e */ /* 0x000fca00024050ff */
[----:B------:R0:W-:Y:S01]  /*5af0*/  @P4 STG.E desc[UR36][R2.64+0x40], R5 ;  /* 0x0000400502004986 */ /* 0x0001e2000c101924 */
[----:B------:R-:W-:-:S13]  /*5b00*/  ISETP.GT.AND P4, PT, R0, 0x80, P6 ;  /* 0x000000800000780c */ /* 0x000fda0003784270 */
[----:B0-----:R-:W-:Y:S05]  /*5b10*/  @!P4 BRA `(.L_x_120) ;  /* 0x000000000004c947 */ /* 0x001fea0003800000 */
[----:B------:R0:W5:Y:S02]  /*5b20*/  LDG.E.LTC128B R64, desc[UR36][R20.64+0x44] ;  /* 0x0000442414407981 */ /* 0x000164000c1e1920 */
.L_x_120:
[----:B------:R-:W-:Y:S05]  /*5b30*/  BSYNC B1 ;  /* 0x0000000000017941 */ /* 0x000fea0003800000 */
.L_x_119:
        /* <DEDUP_REMOVED lines=10> */
[----:B0-----:R-:W-:Y:S05]  /*5be0*/  @!P4 BRA `(.L_x_122) ;  /* 0x000000000004c947 */ /* 0x001fea0003800000 */
[----:B------:R0:W5:Y:S02]  /*5bf0*/  LDG.E.LTC128B R64, desc[UR36][R6.64+0x40] ;  /* 0x0000402406407981 */ /* 0x000164000c1e1920 */
.L_x_122:
[----:B------:R-:W-:Y:S05]  /*5c00*/  BSYNC B1 ;  /* 0x0000000000017941 */ /* 0x000fea0003800000 */
.L_x_121:
[----:B-----5:R-:W-:Y:S01]  /*5c10*/  LOP3.LUT R3, R64, 0xffffe000, RZ, 0xc0, !PT ;  /* 0xffffe00040037812 */ /* 0x020fe200078ec0ff */
[----:B------:R-:W-:Y:S01]  /*5c20*/  @P4 IMAD.MOV.U32 R2, RZ, RZ, R8 ;  /* 0x000000ffff024224 */ /* 0x000fe200078e0008 */
[----:B------:R-:W-:Y:S03]  /*5c30*/  BSSY B1, `(.L_x_123) ;  /* 0x0000009000017945 */ /* 0x000fe60003800000 */
        /* <DEDUP_REMOVED lines=8> */
.L_x_124:
[----:B------:R-:W-:Y:S05]  /*5cc0*/  BSYNC B1 ;  /* 0x0000000000017941 */ /* 0x000fea0003800000 */
.L_x_123:
        /* <DEDUP_REMOVED lines=12> */
.L_x_126:
[----:B------:R-:W-:Y:S05]  /*5d90*/  BSYNC B1 ;  /* 0x0000000000017941 */ /* 0x000fea0003800000 */
.L_x_125:
        /* <DEDUP_REMOVED lines=12> */
.L_x_128:
[----:B------:R-:W-:Y:S05]  /*5e60*/  BSYNC B1 ;  /* 0x0000000000017941 */ /* 0x000fea0003800000 */
.L_x_127:
        /* <DEDUP_REMOVED lines=12> */
.L_x_130:
[----:B------:R-:W-:Y:S05]  /*5f30*/  BSYNC B1 ;  /* 0x0000000000017941 */ /* 0x000fea0003800000 */
.L_x_129:
        /* <DEDUP_REMOVED lines=11> */
.L_x_132:
[----:B------:R-:W-:Y:S05]  /*5ff0*/  BSYNC B1 ;  /* 0x0000000000017941 */ /* 0x000fea0003800000 */
.L_x_131:
        /* <DEDUP_REMOVED lines=12> */
.L_x_134:
[----:B------:R-:W-:Y:S05]  /*60c0*/  BSYNC B1 ;  /* 0x0000000000017941 */ /* 0x000fea0003800000 */
.L_x_133:
        /* <DEDUP_REMOVED lines=12> */
.L_x_136:
[----:B------:R-:W-:Y:S05]  /*6190*/  BSYNC B1 ;  /* 0x0000000000017941 */ /* 0x000fea0003800000 */
.L_x_135:
        /* <DEDUP_REMOVED lines=12> */
.L_x_138:
[----:B------:R-:W-:Y:S05]  /*6260*/  BSYNC B1 ;  /* 0x0000000000017941 */ /* 0x000fea0003800000 */
.L_x_137:
        /* <DEDUP_REMOVED lines=11> */
.L_x_140:
[----:B------:R-:W-:Y:S05]  /*6320*/  BSYNC B1 ;  /* 0x0000000000017941 */ /* 0x000fea0003800000 */
.L_x_139:
        /* <DEDUP_REMOVED lines=12> */
.L_x_142:
[----:B------:R-:W-:Y:S05]  /*63f0*/  BSYNC B1 ;  /* 0x0000000000017941 */ /* 0x000fea0003800000 */
.L_x_141:
        /* <DEDUP_REMOVED lines=11> */
.L_x_144:
[----:B------:R-:W-:Y:S05]  /*64b0*/  BSYNC B1 ;  /* 0x0000000000017941 */ /* 0x000fea0003800000 */
.L_x_143:
        /* <DEDUP_REMOVED lines=11> */
.L_x_146:
[----:B------:R-:W-:Y:S05]  /*6570*/  BSYNC B1 ;  /* 0x0000000000017941 */ /* 0x000fea0003800000 */
.L_x_145:
[----:B-----5:R-:W-:Y:S01]  /*6580*/  LOP3.LUT R3, R64, 0xffffe000, RZ, 0xc0, !PT ;  /* 0xffffe00040037812 */ /* 0x020fe200078ec0ff */
[----:B------:R-:W-:Y:S01]  /*6590*/  @P4 IMAD.MOV.U32 R2, RZ, RZ, R8 ;  /* 0x000000ffff024224 */ /* 0x000fe200078e0008 */
[----:B------:R-:W-:Y:S01]  /*65a0*/  ISETP.GT.AND P5, PT, R0, 0x88, P5 ;  /* 0x000000880000780c */ /* 0x000fe20002fa4270 */
[----:B------:R-:W-:Y:S02]  /*65b0*/  BSSY B1, `(.L_x_147) ;  /* 0x0000008000017945 */ /* 0x000fe40003800000 */
[----:B------:R-:W-:-:S04]  /*65c0*/  FMUL R3, R3, R104 ;  /* 0x0000006803037220 */ /* 0x000fc80000400000 */
[----:B------:R-:W-:Y:S01]  /*65d0*/  FFMA R5, R46, R23, R3 ;  /* 0x000000172e057223 */ /* 0x000fe20000000003 */
[----:B------:R-:W-:-:S04]  /*65e0*/  @P4 IMAD.MOV.U32 R3, RZ, RZ, R9 ;  /* 0x000000ffff034224 */ /* 0x000fc800078e0009 */
[----:B------:R-:W-:-:S05]  /*65f0*/  F2FP.TF32.F32.PACK_B R5, R5 ;  /* 0x00000005ff05723e */ /* 0x000fca00024050ff */
[----:B------:R0:W-:Y:S01]  /*6600*/  @P4 STG.E desc[UR36][R2.64+0xa0], R5 ;  /* 0x0000a00502004986 */ /* 0x0001e2000c101924 */
[----:B------:R-:W-:Y:S05]  /*6610*/  @!P5 BRA `(.L_x_148) ;  /* 0x000000000004d947 */ /* 0x000fea0003800000 */
[----:B------:R0:W5:Y:S02]  /*6620*/  LDG.E.LTC128B R64, desc[UR36][R6.64+0xa4] ;  /* 0x0000a42406407981 */ /* 0x000164000c1e1920 */
.L_x_148:
[----:B------:R-:W-:Y:S05]  /*6630*/  BSYNC B1 ;  /* 0x0000000000017941 */ /* 0x000fea0003800000 */
.L_x_147:
[----:B0----5:R-:W-:Y:S01]  /*6640*/  LOP3.LUT R3, R64, 0xffffe000, RZ, 0xc0, !PT ;  /* 0xffffe00040037812 */ /* 0x021fe200078ec0ff */
        /* <DEDUP_REMOVED lines=10> */
.L_x_150:
[----:B------:R-:W-:Y:S05]  /*66f0*/  BSYNC B1 ;  /* 0x0000000000017941 */ /* 0x000fea0003800000 */
.L_x_149:
[----:B0----5:R-:W-:Y:S01]  /*6700*/  LOP3.LUT R3, R64, 0xffffe000, RZ, 0xc0, !PT ;  /* 0xffffe00040037812 */ /* 0x021fe200078ec0ff */
        /* <DEDUP_REMOVED lines=10> */
.L_x_152:
[----:B------:R-:W-:Y:S05]  /*67b0*/  BSYNC B1 ;  /* 0x0000000000017941 */ /* 0x000fea0003800000 */
.L_x_151:
        /* <DEDUP_REMOVED lines=11> */
.L_x_154:
[----:B------:R-:W-:Y:S05]  /*6870*/  BSYNC B1 ;  /* 0x0000000000017941 */ /* 0x000fea0003800000 */
.L_x_153:
        /* <DEDUP_REMOVED lines=11> */
.L_x_156:
[----:B------:R-:W-:Y:S05]  /*6930*/  BSYNC B1 ;  /* 0x0000000000017941 */ /* 0x000fea0003800000 */
.L_x_155:
        /* <DEDUP_REMOVED lines=11> */
.L_x_158:
[----:B------:R-:W-:Y:S05]  /*69f0*/  BSYNC B1 ;  /* 0x0000000000017941 */ /* 0x000fea0003800000 */
.L_x_157:
        /* <DEDUP_REMOVED lines=11> */
.L_x_160:
[----:B------:R-:W-:Y:S05]  /*6ab0*/  BSYNC B1 ;  /* 0x0000000000017941 */ /* 0x000fea0003800000 */
.L_x_159:
        /* <DEDUP_REMOVED lines=9> */
.L_x_162:
[----:B------:R-:W-:Y:S05]  /*6b50*/  BSYNC B1 ;  /* 0x0000000000017941 */ /* 0x000fea0003800000 */
.L_x_161:
        /* <DEDUP_REMOVED lines=11> */
.L_x_164:
[----:B------:R-:W-:Y:S05]  /*6c10*/  BSYNC B1 ;  /* 0x0000000000017941 */ /* 0x000fea0003800000 */
.L_x_163:
[----:B------:R-:W-:Y:S05]  /*6c20*/  @!P0 BRA `(.L_x_165) ;  /* 0x00000014008c8947 */ /* 0x000fea0003800000 */
[----:B0----5:R-:W-:-:S05]  /*6c30*/  LOP3.LUT R3, R64, 0xffffe000, RZ, 0xc0, !PT ;  /* 0xffffe00040037812 */ /* 0x021fca00078ec0ff */
[----:B------:R-:W-:-:S04]  /*6c40*/  FMUL R0, R3, R104 ;  /* 0x0000006803007220 */ /* 0x000fc80000400000 */
[----:B------:R-:W-:-:S05]  /*6c50*/  FFMA R55, R55, R23, R0 ;  /* 0x0000001737377223 */ /* 0x000fca0000000000 */
[----:B------:R-:W-:-:S05]  /*6c60*/  F2FP.TF32.F32.PACK_B R55, R55 ;  /* 0x00000037ff37723e */ /* 0x000fca00024050ff */
[----:B------:R0:W-:Y:S01]  /*6c70*/  STG.E desc[UR36][R8.64+0xe4], R55 ;  /* 0x0000e43708007986 */ /* 0x0001e2000c101924 */
[----:B------:R-:W-:Y:S05]  /*6c80*/  BRA `(.L_x_165) ;  /* 0x0000001400747947 */ /* 0x000fea0003800000 */
.L_x_42:
[----:B------:R-:W-:Y:S01]  /*6c90*/  ULDC.64 UR4, c[0x0][0x5c0] ;  /* 0x0001700000047ab9 */ /* 0x000fe20000000a00 */
[-C--:B------:R-:W-:Y:S01]  /*6ca0*/  FMUL R3, R56, R23.reuse ;  /* 0x0000001738037220 */ /* 0x080fe20000400000 */
[----:B------:R-:W-:Y:S01]  /*6cb0*/  LEA R6, P1, R98, UR4, 0x2 ;  /* 0x0000000462067c11 */ /* 0x000fe2000f8210ff */
[----:B------:R-:W-:Y:S01]  /*6cc0*/  FMUL R57, R57, R23 ;  /* 0x0000001739397220 */ /* 0x000fe20000400000 */
[----:B------:R-:W-:Y:S01]  /*6cd0*/  ISETP.GT.AND P4, PT, R2, 0x1, PT ;  /* 0x000000010200780c */ /* 0x000fe20003f84270 */
[----:B------:R-:W-:Y:S01]  /*6ce0*/  IMAD.SHL.U32 R13, R8, 0x20, RZ ;  /* 0x00000020080d7824 */ /* 0x000fe200078e00ff */
[----:B------:R-:W-:Y:S01]  /*6cf0*/  LEA.HI.X R7, R98, UR5, R103, 0x2, P1 ;  /* 0x0000000562077c11 */ /* 0x000fe200088f1467 */
[----:B------:R-:W-:Y:S01]  /*6d00*/  IMAD.SHL.U32 R21, R8, 0x200, RZ ;  /* 0x0000020008157824 */ /* 0x000fe200078e00ff */
[----:B------:R-:W-:Y:S01]  /*6d10*/  F2FP.TF32.F32.PACK_B R3, R3 ;  /* 0x00000003ff03723e */ /* 0x000fe200024050ff */
[-C--:B------:R-:W-:Y:S01]  /*6d20*/  FMUL R59, R59, R23.reuse ;  /* 0x000000173b3b7220 */ /* 0x080fe20000400000 */
[----:B------:R-:W-:Y:S01]  /*6d30*/  ISETP.GT.AND P1, PT, R0, RZ, P4 ;  /* 0x000000ff0000720c */ /* 0x000fe20002724270 */
[-C--:B------:R-:W-:Y:S01]  /*6d40*/  FMUL R11, R58, R23.reuse ;  /* 0x000000173a0b7220 */ /* 0x080fe20000400000 */
[--C-:B------:R-:W-:Y:S01]  /*6d50*/  SHF.L.U64.HI R5, R8, 0x5, R9.reuse ;  /* 0x0000000508057819 */ /* 0x100fe20000010209 */
[----:B------:R0:W-:Y:S01]  /*6d60*/  @P0 STG.E desc[UR36][R6.64], R3 ;  /* 0x0000000306000986 */ /* 0x0001e2000c101924 */
[----:B------:R-:W-:Y:S01]  /*6d70*/  ISETP.GT.AND P0, PT, R0, 0x8, P4 ;  /* 0x000000080000780c */ /* 0x000fe20002704270 */
[-C--:B------:R-:W-:Y:S01]  /*6d80*/  FMUL R61, R61, R23.reuse ;  /* 0x000000173d3d7220 */ /* 0x080fe20000400000 */
[----:B------:R-:W-:Y:S01]  /*6d90*/  SHF.L.U64.HI R19, R8, 0x9, R9 ;  /* 0x0000000908137819 */ /* 0x000fe20000010209 */
[-C--:B------:R-:W-:Y:S01]  /*6da0*/  FMUL R63, R63, R23.reuse ;  /* 0x000000173f3f7220 */ /* 0x080fe20000400000 */
[-C--:B------:R-:W-:Y:S01]  /*6db0*/  IADD3 R8, P2, R13, R6.reuse, RZ ;  /* 0x000000060d087210 */ /* 0x080fe20007f5e0ff */
[----:B------:R-:W-:Y:S01]  /*6dc0*/  FMUL R65, R65, R23 ;  /* 0x0000001741417220 */ /* 0x000fe20000400000 */
[----:B------:R-:W-:Y:S01]  /*6dd0*/  F2FP.TF32.F32.PACK_B R57, R57 ;  /* 0x00000039ff39723e */ /* 0x000fe200024050ff */
[----:B------:R-:W-:Y:S01]  /*6de0*/  FMUL R67, R67, R23 ;  /* 0x0000001743437220 */ /* 0x000fe20000400000 */
[----:B------:R-:W-:Y:S01]  /*6df0*/  F2FP.TF32.F32.PACK_B R59, R59 ;  /* 0x0000003bff3b723e */ /* 0x000fe200024050ff */
[----:B------:R-:W-:Y:S01]  /*6e00*/  IMAD.X R9, R5, 0x1, R7, P2 ;  /* 0x0000000105097824 */ /* 0x000fe200010e0607 */
[----:B------:R-:W-:Y:S01]  /*6e10*/  ISETP.GT.AND P5, PT, R2, 0x8, PT ;  /* 0x000000080200780c */ /* 0x000fe20003fa4270 */
[----:B------:R-:W-:Y:S01]  /*6e20*/  @P1 STG.E desc[UR36][R6.64+0x4], R57 ;  /* 0x0000043906001986 */ /* 0x000fe2000c101924 */
[----:B------:R-:W-:Y:S01]  /*6e30*/  IADD3 R4, P1, P2, R21, R6, R13 ;  /* 0x0000000615047210 */ /* 0x000fe20007a3e00d */
[-C--:B0-----:R-:W-:Y:S01]  /*6e40*/  FMUL R3, R60, R23.reuse ;  /* 0x000000173c037220 */ /* 0x081fe20000400000 */
[----:B------:R-:W-:Y:S01]  /*6e50*/  ISETP.GT.AND P4, PT, R2, 0x9, PT ;  /* 0x000000090200780c */ /* 0x000fe20003f84270 */
[----:B------:R-:W-:Y:S01]  /*6e60*/  @P0 STG.E desc[UR36][R8.64+0x4], R59 ;  /* 0x0000043b08000986 */ /* 0x000fe2000c101924 */
[C---:B------:R-:W-:Y:S01]  /*6e70*/  ISETP.GT.AND P3, PT, R0.reuse, 0x8, P6 ;  /* 0x000000080000780c */ /* 0x040fe20003764270 */
[----:B------:R-:W-:Y:S01]  /*6e80*/  FMUL R69, R69, R23 ;  /* 0x0000001745457220 */ /* 0x000fe20000400000 */
[----:B------:R-:W-:Y:S01]  /*6e90*/  IADD3.X R5, R19, R7, R5, P1, P2 ;  /* 0x0000000713057210 */ /* 0x000fe20000fe4405 */
[-C--:B------:R-:W-:Y:S01]  /*6ea0*/  FMUL R71, R71, R23.reuse ;  /* 0x0000001747477220 */ /* 0x080fe20000400000 */
[C---:B------:R-:W-:Y:S01]  /*6eb0*/  ISETP.GT.AND P1, PT, R0.reuse, RZ, P5 ;  /* 0x000000ff0000720c */ /* 0x040fe20002f24270 */
[-C--:B------:R-:W-:Y:S01]  /*6ec0*/  FMUL R73, R73, R23.reuse ;  /* 0x0000001749497220 */ /* 0x080fe20000400000 */
[----:B------:R-:W-:Y:S01]  /*6ed0*/  ISETP.GT.AND P0, PT, R0, RZ, P4 ;  /* 0x000000ff0000720c */ /* 0x000fe20002704270 */
[----:B------:R-:W-:Y:S01]  /*6ee0*/  FMUL R75, R75, R23 ;  /* 0x000000174b4b7220 */ /* 0x000fe20000400000 */
[----:B------:R-:W-:Y:S01]  /*6ef0*/  F2FP.TF32.F32.PACK_B R11, R11 ;  /* 0x0000000bff0b723e */ /* 0x000fe200024050ff */
[----:B------:R-:W-:Y:S01]  /*6f00*/  FMUL R77, R77, R23 ;  /* 0x000000174d4d7220 */ /* 0x000fe20000400000 */
[----:B------:R-:W-:Y:S01]  /*6f10*/  F2FP.TF32.F32.PACK_B R3, R3 ;  /* 0x00000003ff03723e */ /* 0x000fe200024050ff */
[----:B------:R-:W-:Y:S01]  /*6f20*/  FMUL R79, R79, R23 ;  /* 0x000000174f4f7220 */ /* 0x000fe20000400000 */
[----:B------:R-:W-:Y:S01]  /*6f30*/  F2FP.TF32.F32.PACK_B R61, R61 ;  /* 0x0000003dff3d723e */ /* 0x000fe200024050ff */
[----:B------:R0:W-:Y:S01]  /*6f40*/  @P3 STG.E desc[UR36][R8.64], R11 ;  /* 0x0000000b08003986 */ /* 0x0001e2000c101924 */
[----:B------:R-:W-:Y:S01]  /*6f50*/  F2FP.TF32.F32.PACK_B R63, R63 ;  /* 0x0000003fff3f723e */ /* 0x000fe200024050ff */
[-C--:B------:R-:W-:Y:S01]  /*6f60*/  FMUL R81, R81, R23.reuse ;  /* 0x0000001751517220 */ /* 0x080fe20000400000 */
[----:B------:R-:W-:Y:S01]  /*6f70*/  ISETP.GT.AND P3, PT, R2, 0x10, PT ;  /* 0x000000100200780c */ /* 0x000fe20003f64270 */
[----:B------:R1:W-:Y:S01]  /*6f80*/  @P1 STG.E desc[UR36][R6.64+0x20], R3 ;  /* 0x0000200306001986 */ /* 0x0003e2000c101924 */
[----:B------:R-:W-:Y:S01]  /*6f90*/  ISETP.GT.AND P1, PT, R0, 0x8, P5 ;  /* 0x000000080000780c */ /* 0x000fe20002f24270 */
[-C--:B------:R-:W-:Y:S01]  /*6fa0*/  FMUL R83, R83, R23.reuse ;  /* 0x0000001753537220 */ /* 0x080fe20000400000 */
[----:B------:R-:W-:Y:S01]  /*6fb0*/  ISETP.GT.AND P2, PT, R2, 0x11, PT ;  /* 0x000000110200780c */ /* 0x000fe20003f44270 */
[----:B------:R-:W-:Y:S01]  /*6fc0*/  @P0 STG.E desc[UR36][R6.64+0x24], R61 ;  /* 0x0000243d06000986 */ /* 0x000fe2000c101924 */
[----:B------:R-:W-:Y:S01]  /*6fd0*/  ISETP.GT.AND P0, PT, R0, 0x8, P4 ;  /* 0x000000080000780c */ /* 0x000fe20002704270 */
[----:B------:R-:W-:Y:S01]  /*6fe0*/  FMUL R85, R85, R23 ;  /* 0x0000001755557220 */ /* 0x000fe20000400000 */
[----:B------:R-:W-:Y:S01]  /*6ff0*/  F2FP.TF32.F32.PACK_B R65, R65 ;  /* 0x00000041ff41723e */ /* 0x000fe200024050ff */
[----:B0-----:R-:W-:Y:S01]  /*7000*/  FMUL R11, R62, R23 ;  /* 0x000000173e0b7220 */ /* 0x001fe20000400000 */
[----:B------:R-:W-:Y:S01]  /*7010*/  F2FP.TF32.F32.PACK_B R67, R67 ;  /* 0x00000043ff43723e */ /* 0x000fe200024050ff */
[----:B------:R-:W-:Y:S01]  /*7020*/  FMUL R87, R87, R23 ;  /* 0x0000001757577220 */ /* 0x000fe20000400000 */
[----:B------:R-:W-:Y:S01]  /*7030*/  F2FP.TF32.F32.PACK_B R69, R69 ;  /* 0x00000045ff45723e */ /* 0x000fe200024050ff */
[----:B-1----:R-:W-:Y:S01]  /*7040*/  FMUL R3, R64, R23 ;  /* 0x0000001740037220 */ /* 0x002fe20000400000 */
[----:B------:R-:W-:Y:S01]  /*7050*/  F2FP.TF32.F32.PACK_B R11, R11 ;  /* 0x0000000bff0b723e */ /* 0x000fe200024050ff */
[----:B------:R-:W-:Y:S01]  /*7060*/  FMUL R25, R25, R23 ;  /* 0x0000001719197220 */ /* 0x000fe20000400000 */
[----:B------:R-:W-:Y:S01]  /*7070*/  F2FP.TF32.F32.PACK_B R71, R71 ;  /* 0x00000047ff47723e */ /* 0x000fe200024050ff */
[----:B------:R-:W-:Y:S01]  /*7080*/  FMUL R27, R27, R23 ;  /* 0x000000171b1b7220 */ /* 0x000fe20000400000 */
[----:B------:R-:W-:Y:S01]  /*7090*/  F2FP.TF32.F32.PACK_B R3, R3 ;  /* 0x00000003ff03723e */ /* 0x000fe200024050ff */
[----:B------:R-:W-:Y:S01]  /*70a0*/  @P0 STG.E desc[UR36][R8.64+0x24], R63 ;  /* 0x0000243f08000986 */ /* 0x000fe2000c101924 */
[----:B------:R-:W-:Y:S01]  /*70b0*/  ISETP.GT.AND P0, PT, R0, RZ, P3 ;  /* 0x000000ff0000720c */ /* 0x000fe20001f04270 */
[----:B------:R-:W-:Y:S01]  /*70c0*/  FMUL R29, R29, R23 ;  /* 0x000000171d1d7220 */ /* 0x000fe20000400000 */
[----:B------:R-:W-:Y:S01]  /*70d0*/  F2FP.TF32.F32.PACK_B R73, R73 ;  /* 0x00000049ff49723e */ /* 0x000fe200024050ff */
[----:B------:R0:W-:Y:S01]  /*70e0*/  @P1 STG.E desc[UR36][R8.64+0x20], R11 ;  /* 0x0000200b08001986 */ /* 0x0001e2000c101924 */
[C---:B------:R-:W-:Y:S01]  /*70f0*/  ISETP.GT.AND P1, PT, R2.reuse, 0x19, PT ;  /* 0x000000190200780c */ /* 0x040fe20003f24270 */
[----:B------:R-:W-:Y:S01]  /*7100*/  FMUL R31, R31, R23 ;  /* 0x000000171f1f7220 */ /* 0x000fe20000400000 */
[----:B------:R-:W-:Y:S01]  /*7110*/  F2FP.TF32.F32.PACK_B R75, R75 ;  /* 0x0000004bff4b723e */ /* 0x000fe200024050ff */
[-C--:B------:R-:W-:Y:S01]  /*7120*/  FMUL R33, R33, R23.reuse ;  /* 0x0000001721217220 */ /* 0x080fe20000400000 */
[C---:B------:R-:W-:Y:S01]  /*7130*/  ISETP.GT.AND P5, PT, R2.reuse, 0x28, PT ;  /* 0x000000280200780c */ /* 0x040fe20003fa4270 */
[-C--:B------:R-:W-:Y:S01]  /*7140*/  FMUL R35, R35, R23.reuse ;  /* 0x0000001723237220 */ /* 0x080fe20000400000 */
[----:B------:R-:W-:Y:S01]  /*7150*/  ISETP.GT.AND P4, PT, R2, 0x29, PT ;  /* 0x000000290200780c */ /* 0x000fe20003f84270 */
[----:B------:R-:W-:Y:S01]  /*7160*/  FMUL R37, R37, R23 ;  /* 0x0000001725257220 */ /* 0x000fe20000400000 */
[----:B------:R-:W-:Y:S01]  /*7170*/  F2FP.TF32.F32.PACK_B R77, R77 ;  /* 0x0000004dff4d723e */ /* 0x000fe200024050ff */
[----:B------:R1:W-:Y:S01]  /*7180*/  @P0 STG.E desc[UR36][R6.64+0x40], R3 ;  /* 0x0000400306000986 */ /* 0x0003e2000c101924 */
[----:B------:R-:W-:Y:S01]  /*7190*/  ISETP.GT.AND P0, PT, R0, RZ, P2 ;  /* 0x000000ff0000720c */ /* 0x000fe20001704270 */
[----:B0-----:R-:W-:Y:S01]  /*71a0*/  FMUL R11, R66, R23 ;  /* 0x00000017420b7220 */ /* 0x001fe20000400000 */
[----:B------:R-:W-:Y:S01]  /*71b0*/  F2FP.TF32.F32.PACK_B R79, R79 ;  /* 0x0000004fff4f723e */ /* 0x000fe200024050ff */
[----:B------:R-:W-:Y:S01]  /*71c0*/  FMUL R39, R39, R23 ;  /* 0x0000001727277220 */ /* 0x000fe20000400000 */
[----:B------:R-:W-:Y:S01]  /*71d0*/  F2FP.TF32.F32.PACK_B R81, R81 ;  /* 0x00000051ff51723e */ /* 0x000fe200024050ff */
[----:B------:R-:W-:Y:S01]  /*71e0*/  FMUL R41, R41, R23 ;  /* 0x0000001729297220 */ /* 0x000fe20000400000 */
[----:B------:R-:W-:Y:S01]  /*71f0*/  F2FP.TF32.F32.PACK_B R11, R11 ;  /* 0x0000000bff0b723e */ /* 0x000fe200024050ff */
[----:B------:R-:W-:Y:S01]  /*7200*/  FMUL R43, R43, R23 ;  /* 0x000000172b2b7220 */ /* 0x000fe20000400000 */
[----:B------:R-:W-:Y:S01]  /*7210*/  F2FP.TF32.F32.PACK_B R83, R83 ;  /* 0x00000053ff53723e */ /* 0x000fe200024050ff */
[-C--:B------:R-:W-:Y:S01]  /*7220*/  FMUL R45, R45, R23.reuse ;  /* 0x000000172d2d7220 */ /* 0x080fe20000400000 */
[----:B------:R-:W-:Y:S01]  /*7230*/  P2R R20, PR, RZ, 0x20 ;  /* 0x00000020ff147803 */ /* 0x000fe20000000000 */
[-C--:B-1----:R-:W-:Y:S01]  /*7240*/  FMUL R3, R68, R23.reuse ;  /* 0x0000001744037220 */ /* 0x082fe20000400000 */
[----:B------:R-:W-:Y:S01]  /*7250*/  P2R R18, PR, RZ, 0x10 ;  /* 0x00000010ff127803 */ /* 0x000fe20000000000 */
[----:B------:R-:W-:Y:S01]  /*7260*/  @P0 STG.E desc[UR36][R6.64+0x44], R65 ;  /* 0x0000444106000986 */ /* 0x000fe2000c101924 */
[----:B------:R-:W-:Y:S01]  /*7270*/  ISETP.GT.AND P0, PT, R0, 0x8, P3 ;  /* 0x000000080000780c */ /* 0x000fe20001f04270 */
[----:B------:R-:W-:Y:S01]  /*7280*/  FMUL R47, R47, R23 ;  /* 0x000000172f2f7220 */ /* 0x000fe20000400000 */
[----:B------:R-:W-:Y:S01]  /*7290*/  F2FP.TF32.F32.PACK_B R3, R3 ;  /* 0x00000003ff03723e */ /* 0x000fe200024050ff */
[-C--:B------:R-:W-:Y:S01]  /*72a0*/  FMUL R49, R49, R23.reuse ;  /* 0x0000001731317220 */ /* 0x080fe20000400000 */
[----:B------:R-:W-:Y:S01]  /*72b0*/  ISETP.GT.AND P3, PT, R2, 0x30, PT ;  /* 0x000000300200780c */ /* 0x000fe20003f64270 */
[----:B------:R-:W-:Y:S01]  /*72c0*/  FMUL R51, R51, R23 ;  /* 0x0000001733337220 */ /* 0x000fe20000400000 */
[----:B------:R-:W-:Y:S01]  /*72d0*/  F2FP.TF32.F32.PACK_B R85, R85 ;  /* 0x00000055ff55723e */ /* 0x000fe200024050ff */
[----:B------:R-:W-:Y:S01]  /*72e0*/  FMUL R53, R53, R23 ;  /* 0x0000001735357220 */ /* 0x000fe20000400000 */
[----:B------:R-:W-:Y:S01]  /*72f0*/  F2FP.TF32.F32.PACK_B R87, R87 ;  /* 0x00000057ff57723e */ /* 0x000fe200024050ff */
[----:B------:R-:W-:Y:S01]  /*7300*/  FMUL R55, R55, R23 ;  /* 0x0000001737377220 */ /* 0x000fe20000400000 */
[----:B------:R-:W-:-:S02]  /*7310*/  F2FP.TF32.F32.PACK_B R25, R25 ;  /* 0x00000019ff19723e */ /* 0x000fc400024050ff */
[----:B------:R-:W-:Y:S01]  /*7320*/  F2FP.TF32.F32.PACK_B R27, R27 ;  /* 0x0000001bff1b723e */ /* 0x000fe200024050ff */
[----:B------:R0:W-:Y:S01]  /*7330*/  @P0 STG.E desc[UR36][R8.64+0x40], R11 ;  /* 0x0000400b08000986 */ /* 0x0001e2000c101924 */
[----:B------:R-:W-:Y:S02]  /*7340*/  ISETP.GT.AND P0, PT, R0, 0x8, P2 ;  /* 0x000000080000780c */ /* 0x000fe40001704270 */
[----:B------:R-:W-:Y:S02]  /*7350*/  ISETP.GT.AND P2, PT, R2, 0x18, PT ;  /* 0x000000180200780c */ /* 0x000fe40003f44270 */
[----:B------:R-:W-:Y:S02]  /*7360*/  F2FP.TF32.F32.PACK_B R29, R29 ;  /* 0x0000001dff1d723e */ /* 0x000fe400024050ff */
[----:B------:R-:W-:Y:S02]  /*7370*/  F2FP.TF32.F32.PACK_B R31, R31 ;  /* 0x0000001fff1f723e */ /* 0x000fe400024050ff */
[----:B------:R-:W-:-:S02]  /*7380*/  F2FP.TF32.F32.PACK_B R33, R33 ;  /* 0x00000021ff21723e */ /* 0x000fc400024050ff */
[----:B------:R-:W-:Y:S01]  /*7390*/  F2FP.TF32.F32.PACK_B R35, R35 ;  /* 0x00000023ff23723e */ /* 0x000fe200024050ff */
[----:B0-----:R-:W-:Y:S01]  /*73a0*/  FMUL R11, R70, R23 ;  /* 0x00000017460b7220 */ /* 0x001fe20000400000 */
[----:B------:R-:W-:Y:S01]  /*73b0*/  F2FP.TF32.F32.PACK_B R37, R37 ;  /* 0x00000025ff25723e */ /* 0x000fe200024050ff */
[----:B------:R-:W-:Y:S01]  /*73c0*/  @P0 STG.E desc[UR36][R8.64+0x44], R67 ;  /* 0x0000444308000986 */ /* 0x000fe2000c101924 */
[----:B------:R-:W-:Y:S02]  /*73d0*/  ISETP.GT.AND P0, PT, R0, RZ, P2 ;  /* 0x000000ff0000720c */ /* 0x000fe40001704270 */
[----:B------:R-:W-:Y:S02]  /*73e0*/  F2FP.TF32.F32.PACK_B R11, R11 ;  /* 0x0000000bff0b723e */ /* 0x000fe400024050ff */
[----:B------:R-:W-:Y:S02]  /*73f0*/  F2FP.TF32.F32.PACK_B R39, R39 ;  /* 0x00000027ff27723e */ /* 0x000fe400024050ff */
[----:B------:R-:W-:-:S02]  /*7400*/  F2FP.TF32.F32.PACK_B R41, R41 ;  /* 0x00000029ff29723e */ /* 0x000fc400024050ff */
[----:B------:R-:W-:Y:S02]  /*7410*/  F2FP.TF32.F32.PACK_B R43, R43 ;  /* 0x0000002bff2b723e */ /* 0x000fe400024050ff */
[----:B------:R-:W-:Y:S02]  /*7420*/  F2FP.TF32.F32.PACK_B R45, R45 ;  /* 0x0000002dff2d723e */ /* 0x000fe400024050ff */
[----:B------:R-:W-:Y:S01]  /*7430*/  F2FP.TF32.F32.PACK_B R47, R47 ;  /* 0x0000002fff2f723e */ /* 0x000fe200024050ff */
[----:B------:R0:W-:Y:S01]  /*7440*/  @P0 STG.E desc[UR36][R6.64+0x60], R3 ;  /* 0x0000600306000986 */ /* 0x0001e2000c101924 */
[----:B------:R-:W-:Y:S02]  /*7450*/  ISETP.GT.AND P0, PT, R0, RZ, P1 ;  /* 0x000000ff0000720c */ /* 0x000fe40000f04270 */
[----:B------:R-:W-:Y:S02]  /*7460*/  F2FP.TF32.F32.PACK_B R49, R49 ;  /* 0x00000031ff31723e */ /* 0x000fe400024050ff */
[----:B------:R-:W-:-:S02]  /*7470*/  F2FP.TF32.F32.PACK_B R51, R51 ;  /* 0x00000033ff33723e */ /* 0x000fc400024050ff */
[----:B------:R-:W-:Y:S02]  /*7480*/  F2FP.TF32.F32.PACK_B R53, R53 ;  /* 0x00000035ff35723e */ /* 0x000fe400024050ff */
[----:B------:R-:W-:Y:S01]  /*7490*/  F2FP.TF32.F32.PACK_B R55, R55 ;  /* 0x00000037ff37723e */ /* 0x000fe200024050ff */
[----:B0-----:R-:W-:-:S04]  /*74a0*/  FMUL R3, R72, R23 ;  /* 0x0000001748037220 */ /* 0x001fc80000400000 */
[----:B------:R-:W-:Y:S01]  /*74b0*/  @P0 STG.E desc[UR36][R6.64+0x64], R69 ;  /* 0x0000644506000986 */ /* 0x000fe2000c101924 */
[----:B------:R-:W-:Y:S02]  /*74c0*/  ISETP.GT.AND P0, PT, R0, 0x8, P2 ;  /* 0x000000080000780c */ /* 0x000fe40001704270 */
[----:B------:R-:W-:Y:S02]  /*74d0*/  ISETP.GT.AND P2, PT, R2, 0x20, PT ;  /* 0x000000200200780c */ /* 0x000fe40003f44270 */
[----:B------:R-:W-:-:S09]  /*74e0*/  F2FP.TF32.F32.PACK_B R3, R3 ;  /* 0x00000003ff03723e */ /* 0x000fd200024050ff */
[----:B------:R0:W-:Y:S01]  /*74f0*/  @P0 STG.E desc[UR36][R8.64+0x60], R11 ;  /* 0x0000600b08000986 */ /* 0x0001e2000c101924 */
[----:B------:R-:W-:Y:S02]  /*7500*/  ISETP.GT.AND P0, PT, R0, 0x8, P1 ;  /* 0x000000080000780c */ /* 0x000fe40000f04270 */
[----:B------:R-:W-:Y:S01]  /*7510*/  ISETP.GT.AND P1, PT, R2, 0x21, PT ;  /* 0x000000210200780c */ /* 0x000fe20003f24270 */
[----:B0-----:R-:W-:-:S10]  /*7520*/  FMUL R11, R74, R23 ;  /* 0x000000174a0b7220 */ /* 0x001fd40000400000 */
[----:B------:R-:W-:Y:S01]  /*7530*/  @P0 STG.E desc[UR36][R8.64+0x64], R71 ;  /* 0x0000644708000986 */ /* 0x000fe2000c101924 */
[----:B------:R-:W-:Y:S02]  /*7540*/  ISETP.GT.AND P0, PT, R0, RZ, P2 ;  /* 0x000000ff0000720c */ /* 0x000fe40001704270 */
[----:B------:R-:W-:-:S11]  /*7550*/  F2FP.TF32.F32.PACK_B R11, R11 ;  /* 0x0000000bff0b723e */ /* 0x000fd600024050ff */
[----:B------:R0:W-:Y:S01]  /*7560*/  @P0 STG.E desc[UR36][R6.64+0x80], R3 ;  /* 0x0000800306000986 */ /* 0x0001e2000c101924 */
[----:B------:R-:W-:Y:S01]  /*7570*/  ISETP.GT.AND P0, PT, R0, RZ, P1 ;  /* 0x000000ff0000720c */ /* 0x000fe20000f04270 */
[----:B0-----:R-:W-:-:S12]  /*7580*/  FMUL R3, R76, R23 ;  /* 0x000000174c037220 */ /* 0x001fd80000400000 */
[----:B------:R-:W-:Y:S01]  /*7590*/  @P0 STG.E desc[UR36][R6.64+0x84], R73 ;  /* 0x0000844906000986 */ /* 0x000fe2000c101924 */
[----:B------:R-:W-:Y:S02]  /*75a0*/  ISETP.GT.AND P0, PT, R0, 0x8, P2 ;  /* 0x000000080000780c */ /* 0x000fe40001704270 */
[----:B------:R-:W-:Y:S02]  /*75b0*/  F2FP.TF32.F32.PACK_B R3, R3 ;  /* 0x00000003ff03723e */ /* 0x000fe400024050ff */
[----:B------:R-:W-:-:S09]  /*75c0*/  ISETP.GT.AND P2, PT, R2, 0x38, PT ;  /* 0x000000380200780c */ /* 0x000fd20003f44270 */
[----:B------:R0:W-:Y:S01]  /*75d0*/  @P0 STG.E desc[UR36][R8.64+0x80], R11 ;  /* 0x0000800b08000986 */ /* 0x0001e2000c101924 */
[----:B------:R-:W-:Y:S01]  /*75e0*/  ISETP.GT.AND P0, PT, R0, 0x8, P1 ;  /* 0x000000080000780c */ /* 0x000fe20000f04270 */
[----:B0-----:R-:W-:-:S12]  /*75f0*/  FMUL R11, R78, R23 ;  /* 0x000000174e0b7220 */ /* 0x001fd80000400000 */
        /* <DEDUP_REMOVED lines=8> */
[----:B------:R-:W-:-:S11]  /*7680*/  F2FP.TF32.F32.PACK_B R3, R3 ;  /* 0x00000003ff03723e */ /* 0x000fd600024050ff */
[----:B------:R0:W-:Y:S01]  /*7690*/  @P0 STG.E desc[UR36][R8.64+0xa0], R11 ;  /* 0x0000a00b08000986 */ /* 0x0001e2000c101924 */
[C---:B------:R-:W-:Y:S02]  /*76a0*/  ISETP.GT.AND P0, PT, R0.reuse, 0x8, P4 ;  /* 0x000000080000780c */ /* 0x040fe40002704270 */
[----:B------:R-:W-:Y:S01]  /*76b0*/  ISETP.GT.AND P4, PT, R0, 0x8, P2 ;  /* 0x000000080000780c */ /* 0x000fe20001784270 */
[----:B0-----:R-:W-:-:S10]  /*76c0*/  FMUL R11, R82, R23 ;  /* 0x00000017520b7220 */ /* 0x001fd40000400000 */
[----:B------:R-:W-:Y:S01]  /*76d0*/  @P0 STG.E desc[UR36][R8.64+0xa4], R79 ;  /* 0x0000a44f08000986 */ /* 0x000fe2000c101924 */
[----:B------:R-:W-:Y:S02]  /*76e0*/  ISETP.GT.AND P0, PT, R0, RZ, P3 ;  /* 0x000000ff0000720c */ /* 0x000fe40001f04270 */
[----:B------:R-:W-:-:S11]  /*76f0*/  F2FP.TF32.F32.PACK_B R11, R11 ;  /* 0x0000000bff0b723e */ /* 0x000fd600024050ff */
[----:B------:R0:W-:Y:S01]  /*7700*/  @P0 STG.E desc[UR36][R6.64+0xc0], R3 ;  /* 0x0000c00306000986 */ /* 0x0001e2000c101924 */
[----:B------:R-:W-:-:S04]  /*7710*/  ISETP.GT.AND P0, PT, R2, 0x31, PT ;  /* 0x000000310200780c */ /* 0x000fc80003f04270 */
[----:B------:R-:W-:Y:S01]  /*7720*/  ISETP.GT.AND P1, PT, R0, RZ, P0 ;  /* 0x000000ff0000720c */ /* 0x000fe20000724270 */
[----:B0-----:R-:W-:-:S05]  /*7730*/  FMUL R3, R84, R23 ;  /* 0x0000001754037220 */ /* 0x001fca0000400000 */
[----:B------:R-:W-:-:S07]  /*7740*/  F2FP.TF32.F32.PACK_B R3, R3 ;  /* 0x00000003ff03723e */ /* 0x000fce00024050ff */
[----:B------:R-:W-:Y:S01]  /*7750*/  @P1 STG.E desc[UR36][R6.64+0xc4], R81 ;  /* 0x0000c45106001986 */ /* 0x000fe2000c101924 */
[----:B------:R-:W-:-:S13]  /*7760*/  ISETP.GT.AND P1, PT, R0, 0x8, P3 ;  /* 0x000000080000780c */ /* 0x000fda0001f24270 */
[----:B------:R0:W-:Y:S01]  /*7770*/  @P1 STG.E desc[UR36][R8.64+0xc0], R11 ;  /* 0x0000c00b08001986 */ /* 0x0001e2000c101924 */
[----:B------:R-:W-:-:S13]  /*7780*/  ISETP.GT.AND P1, PT, R0, 0x8, P0 ;  /* 0x000000080000780c */ /* 0x000fda0000724270 */
[----:B------:R-:W-:Y:S01]  /*7790*/  @P1 STG.E desc[UR36][R8.64+0xc4], R83 ;  /* 0x0000c45308001986 */ /* 0x000fe2000c101924 */
[----:B------:R-:W-:-:S05]  /*77a0*/  IADD3 R12, P1, R21, R8, RZ ;  /* 0x00000008150c7210 */ /* 0x000fca0007f3e0ff */
[----:B------:R-:W-:Y:S01]  /*77b0*/  IMAD.X R13, R19, 0x1, R9, P1 ;  /* 0x00000001130d7824 */ /* 0x000fe200008e0609 */
[----:B------:R-:W-:-:S13]  /*77c0*/  ISETP.GT.AND P1, PT, R0, RZ, P2 ;  /* 0x000000ff0000720c */ /* 0x000fda0001724270 */
[----:B------:R1:W-:Y:S01]  /*77d0*/  @P1 STG.E desc[UR36][R6.64+0xe0], R3 ;  /* 0x0000e00306001986 */ /* 0x0003e2000c101924 */
[----:B------:R-:W-:-:S05]  /*77e0*/  IADD3 R14, P1, R21, R8, RZ ;  /* 0x00000008150e7210 */ /* 0x000fca0007f3e0ff */
[----:B------:R-:W-:Y:S01]  /*77f0*/  IMAD.X R15, R19, 0x1, R9, P1 ;  /* 0x00000001130f7824 */ /* 0x000fe200008e0609 */
[----:B------:R-:W-:-:S05]  /*7800*/  IADD3 R10, P1, R21, R6, RZ ;  /* 0x00000006150a7210 */ /* 0x000fca0007f3e0ff */
[----:B0-----:R-:W-:Y:S01]  /*7810*/  IMAD.X R11, R19, 0x1, R7, P1 ;  /* 0x00000001130b7824 */ /* 0x001fe200008e0607 */
[----:B------:R-:W-:Y:S01]  /*7820*/  ISETP.GT.AND P1, PT, R2, 0x39, PT ;  /* 0x000000390200780c */ /* 0x000fe20003f24270 */
[-C--:B-1----:R-:W-:Y:S01]  /*7830*/  FMUL R3, R86, R23.reuse ;  /* 0x0000001756037220 */ /* 0x082fe20000400000 */
[----:B------:R-:W-:Y:S02]  /*7840*/  FMUL R19, R24, R23 ;  /* 0x0000001718137220 */ /* 0x000fe40000400000 */
[----:B------:R-:W-:Y:S02]  /*7850*/  ISETP.GT.AND P5, PT, R0, RZ, P1 ;  /* 0x000000ff0000720c */ /* 0x000fe40000fa4270 */
[----:B------:R-:W-:Y:S02]  /*7860*/  F2FP.TF32.F32.PACK_B R3, R3 ;  /* 0x00000003ff03723e */ /* 0x000fe400024050ff */
[----:B------:R-:W-:-:S09]  /*7870*/  F2FP.TF32.F32.PACK_B R19, R19 ;  /* 0x00000013ff13723e */ /* 0x000fd200024050ff */
[----:B------:R-:W-:Y:S01]  /*7880*/  @P5 STG.E desc[UR36][R6.64+0xe4], R85 ;  /* 0x0000e45506005986 */ /* 0x000fe2000c101924 */
[----:B------:R-:W-:-:S03]  /*7890*/  ISETP.GT.AND P5, PT, R2, 0x1, PT ;  /* 0x000000010200780c */ /* 0x000fc60003fa4270 */
[----:B------:R0:W-:Y:S01]  /*78a0*/  @P4 STG.E desc[UR36][R8.64+0xe0], R3 ;  /* 0x0000e00308004986 */ /* 0x0001e2000c101924 */
[C---:B------:R-:W-:Y:S02]  /*78b0*/  ISETP.GT.AND P4, PT, R0.reuse, 0x8, P1 ;  /* 0x000000080000780c */ /* 0x040fe40000f84270 */
[----:B------:R-:W-:Y:S01]  /*78c0*/  ISETP.GT.AND P5, PT, R0, 0x80, P5 ;  /* 0x000000800000780c */ /* 0x000fe20002fa4270 */
[----:B0-----:R-:W-:-:S10]  /*78d0*/  FMUL R3, R26, R23 ;  /* 0x000000171a037220 */ /* 0x001fd40000400000 */
[----:B------:R0:W-:Y:S01]  /*78e0*/  @P4 STG.E desc[UR36][R8.64+0xe4], R87 ;  /* 0x0000e45708004986 */ /* 0x0001e2000c101924 */
[C---:B------:R-:W-:Y:S01]  /*78f0*/  ISETP.GT.AND P4, PT, R0.reuse, 0x80, P6 ;  /* 0x000000800000780c */ /* 0x040fe20003784270 */
[----:B------:R-:W-:Y:S01]  /*7900*/  @P5 IMAD.MOV.U32 R6, RZ, RZ, R10 ;  /* 0x000000ffff065224 */ /* 0x000fe200078e000a */
[----:B------:R-:W-:Y:S01]  /*7910*/  ISETP.GT.AND P6, PT, R0, 0x88, P6 ;  /* 0x000000880000780c */ /* 0x000fe200037c4270 */
[----:B------:R-:W-:Y:S01]  /*7920*/  @P5 IMAD.MOV.U32 R7, RZ, RZ, R11 ;  /* 0x000000ffff075224 */ /* 0x000fe200078e000b */
[----:B------:R-:W-:Y:S01]  /*7930*/  F2FP.TF32.F32.PACK_B R3, R3 ;  /* 0x00000003ff03723e */ /* 0x000fe200024050ff */
[----:B0-----:R-:W-:-:S08]  /*7940*/  FMUL R9, R28, R23 ;  /* 0x000000171c097220 */ /* 0x001fd00000400000 */
[----:B------:R-:W-:Y:S01]  /*7950*/  @P4 STG.E desc[UR36][R10.64], R19 ;  /* 0x000000130a004986 */ /* 0x000fe2000c101924 */
[----:B------:R-:W-:Y:S02]  /*7960*/  ISETP.NE.AND P4, PT, R18, RZ, PT ;  /* 0x000000ff1200720c */ /* 0x000fe40003f85270 */
[----:B------:R-:W-:Y:S01]  /*7970*/  F2FP.TF32.F32.PACK_B R9, R9 ;  /* 0x00000009ff09723e */ /* 0x000fe200024050ff */
[----:B------:R-:W-:Y:S01]  /*7980*/  @P5 STG.E desc[UR36][R6.64+0x4], R25 ;  /* 0x0000041906005986 */ /* 0x000fe2000c101924 */
[----:B------:R-:W-:-:S03]  /*7990*/  ISETP.NE.AND P5, PT, R20, RZ, PT ;  /* 0x000000ff1400720c */ /* 0x000fc60003fa5270 */
[----:B------:R0:W-:Y:S01]  /*79a0*/  @P6 STG.E desc[UR36][R12.64], R3 ;  /* 0x000000030c006986 */ /* 0x0001e2000c101924 */
[----:B------:R-:W-:-:S04]  /*79b0*/  ISETP.GT.AND P6, PT, R2, 0x1, PT ;  /* 0x000000010200780c */ /* 0x000fc80003fc4270 */
[----:B------:R-:W-:Y:S01]  /*79c0*/  ISETP.GT.AND P6, PT, R0, 0x88, P6 ;  /* 0x000000880000780c */ /* 0x000fe200037c4270 */
[-C--:B0-----:R-:W-:Y:S01]  /*79d0*/  FMUL R3, R30, R23.reuse ;  /* 0x000000171e037220 */ /* 0x081fe20000400000 */
[----:B------:R-:W-:-:S04]  /*79e0*/  FMUL R13, R50, R23 ;  /* 0x00000017320d7220 */ /* 0x000fc80000400000 */
[----:B------:R-:W-:-:S07]  /*79f0*/  F2FP.TF32.F32.PACK_B R3, R3 ;  /* 0x00000003ff03723e */ /* 0x000fce00024050ff */
[----:B------:R0:W-:Y:S01]  /*7a00*/  @P6 STG.E desc[UR36][R14.64+0x4], R27 ;  /* 0x0000041b0e006986 */ /* 0x0001e2000c101924 */
[----:B------:R-:W-:Y:S02]  /*7a10*/  ISETP.GT.AND P6, PT, R2, 0x8, PT ;  /* 0x000000080200780c */ /* 0x000fe40003fc4270 */
[----:B------:R-:W-:Y:S02]  /*7a20*/  F2FP.TF32.F32.PACK_B R13, R13 ;  /* 0x0000000dff0d723e */ /* 0x000fe400024050ff */
[----:B------:R-:W-:Y:S01]  /*7a30*/  ISETP.GT.AND P6, PT, R0, 0x80, P6 ;  /* 0x000000800000780c */ /* 0x000fe200037c4270 */
[----:B0-----:R-:W-:-:S05]  /*7a40*/  FMUL R15, R52, R23 ;  /* 0x00000017340f7220 */ /* 0x001fca0000400000 */
[----:B------:R-:W-:-:S07]  /*7a50*/  F2FP.TF32.F32.PACK_B R15, R15 ;  /* 0x0000000fff0f723e */ /* 0x000fce00024050ff */
[----:B------:R-:W-:Y:S02]  /*7a60*/  @P6 IMAD.MOV.U32 R6, RZ, RZ, R10 ;  /* 0x000000ffff066224 */ /* 0x000fe400078e000a */
[----:B------:R-:W-:-:S05]  /*7a70*/  @P6 IMAD.MOV.U32 R7, RZ, RZ, R11 ;  /* 0x000000ffff076224 */ /* 0x000fca00078e000b */
[----:B------:R0:W-:Y:S01]  /*7a80*/  @P6 STG.E desc[UR36][R6.64+0x20], R9 ;  /* 0x0000200906006986 */ /* 0x0001e2000c101924 */
[----:B------:R-:W-:-:S04]  /*7a90*/  ISETP.GT.AND P6, PT, R2, 0x9, PT ;  /* 0x000000090200780c */ /* 0x000fc80003fc4270 */
[----:B------:R-:W-:Y:S01]  /*7aa0*/  ISETP.GT.AND P6, PT, R0, 0x80, P6 ;  /* 0x000000800000780c */ /* 0x000fe200037c4270 */
[----:B0-----:R-:W-:-:S05]  /*7ab0*/  FMUL R9, R32, R23 ;  /* 0x0000001720097220 */ /* 0x001fca0000400000 */
[----:B------:R-:W-:-:S07]  /*7ac0*/  F2FP.TF32.F32.PACK_B R9, R9 ;  /* 0x00000009ff09723e */ /* 0x000fce00024050ff */
[----:B------:R-:W-:Y:S02]  /*7ad0*/  @P6 IMAD.MOV.U32 R6, RZ, RZ, R10 ;  /* 0x000000ffff066224 */ /* 0x000fe400078e000a */
[----:B------:R-:W-:-:S05]  /*7ae0*/  @P6 IMAD.MOV.U32 R7, RZ, RZ, R11 ;  /* 0x000000ffff076224 */ /* 0x000fca00078e000b */
[----:B------:R-:W-:Y:S01]  /*7af0*/  @P6 STG.E desc[UR36][R6.64+0x24], R29 ;  /* 0x0000241d06006986 */ /* 0x000fe2000c101924 */
[----:B------:R-:W-:-:S04]  /*7b00*/  ISETP.GT.AND P6, PT, R2, 0x8, PT ;  /* 0x000000080200780c */ /* 0x000fc80003fc4270 */
[----:B------:R-:W-:-:S13]  /*7b10*/  ISETP.GT.AND P6, PT, R0, 0x88, P6 ;  /* 0x000000880000780c */ /* 0x000fda00037c4270 */
[----:B------:R0:W-:Y:S01]  /*7b20*/  @P6 STG.E desc[UR36][R4.64+0x20], R3 ;  /* 0x0000200304006986 */ /* 0x0001e2000c101924 */
[----:B------:R-:W-:-:S04]  /*7b30*/  ISETP.GT.AND P6, PT, R2, 0x9, PT ;  /* 0x000000090200780c */ /* 0x000fc80003fc4270 */
[----:B------:R-:W-:Y:S01]  /*7b40*/  ISETP.GT.AND P6, PT, R0, 0x88, P6 ;  /* 0x000000880000780c */ /* 0x000fe200037c4270 */
[----:B0-----:R-:W-:-:S05]  /*7b50*/  FMUL R3, R34, R23 ;  /* 0x0000001722037220 */ /* 0x001fca0000400000 */
[----:B------:R-:W-:-:S07]  /*7b60*/  F2FP.TF32.F32.PACK_B R3, R3 ;  /* 0x00000003ff03723e */ /* 0x000fce00024050ff */
[----:B------:R-:W-:Y:S01]  /*7b70*/  @P6 STG.E desc[UR36][R4.64+0x24], R31 ;  /* 0x0000241f04006986 */ /* 0x000fe2000c101924 */
[----:B------:R-:W-:-:S04]  /*7b80*/  ISETP.GT.AND P6, PT, R2, 0x10, PT ;  /* 0x000000100200780c */ /* 0x000fc80003fc4270 */
[----:B------:R-:W-:-:S13]  /*7b90*/  ISETP.GT.AND P6, PT, R0, 0x80, P6 ;  /* 0x000000800000780c */ /* 0x000fda00037c4270 */
        /* <DEDUP_REMOVED lines=54> */
[----:B------:R0:W-:Y:S01]  /*7f00*/  @P6 STG.E desc[UR36][R4.64+0x80], R3 ;  /* 0x0000800304006986 */ /* 0x0001e2000c101924 */
[----:B------:R-:W-:-:S04]  /*7f10*/  ISETP.GT.AND P6, PT, R2, 0x21, PT ;  /* 0x000000210200780c */ /* 0x000fc80003fc4270 */
[----:B------:R-:W-:-:S13]  /*7f20*/  ISETP.GT.AND P6, PT, R0, 0x88, P6 ;  /* 0x000000880000780c */ /* 0x000fda00037c4270 */
[----:B------:R-:W-:Y:S02]  /*7f30*/  @P6 IMAD.MOV.U32 R2, RZ, RZ, R4 ;  /* 0x000000ffff026224 */ /* 0x000fe400078e0004 */
[----:B0-----:R-:W-:-:S05]  /*7f40*/  @P6 IMAD.MOV.U32 R3, RZ, RZ, R5 ;  /* 0x000000ffff036224 */ /* 0x001fca00078e0005 */
[----:B------:R0:W-:Y:S01]  /*7f50*/  @P6 STG.E desc[UR36][R2.64+0x84], R43 ;  /* 0x0000842b02006986 */ /* 0x0001e2000c101924 */
[C---:B------:R-:W-:Y:S02]  /*7f60*/  ISETP.GT.AND P6, PT, R0.reuse, 0x80, P5 ;  /* 0x000000800000780c */ /* 0x040fe40002fc4270 */
[----:B------:R-:W-:-:S11]  /*7f70*/  ISETP.GT.AND P5, PT, R0, 0x88, P5 ;  /* 0x000000880000780c */ /* 0x000fd60002fa4270 */
[----:B0-----:R-:W-:Y:S02]  /*7f80*/  @P6 IMAD.MOV.U32 R2, RZ, RZ, R10 ;  /* 0x000000ffff026224 */ /* 0x001fe400078e000a */
[----:B------:R-:W-:-:S05]  /*7f90*/  @P6 IMAD.MOV.U32 R3, RZ, RZ, R11 ;  /* 0x000000ffff036224 */ /* 0x000fca00078e000b */
[----:B------:R0:W-:Y:S01]  /*7fa0*/  @P6 STG.E desc[UR36][R2.64+0xa0], R7 ;  /* 0x0000a00702006986 */ /* 0x0001e2000c101924 */
[C---:B------:R-:W-:Y:S02]  /*7fb0*/  ISETP.GT.AND P6, PT, R0.reuse, 0x80, P4 ;  /* 0x000000800000780c */ /* 0x040fe400027c4270 */
[----:B------:R-:W-:Y:S01]  /*7fc0*/  ISETP.GT.AND P4, PT, R0, 0x88, P4 ;  /* 0x000000880000780c */ /* 0x000fe20002784270 */
[----:B0-----:R-:W-:-:S10]  /*7fd0*/  FMUL R7, R48, R23 ;  /* 0x0000001730077220 */ /* 0x001fd40000400000 */
[----:B------:R-:W-:Y:S02]  /*7fe0*/  @P6 IMAD.MOV.U32 R2, RZ, RZ, R10 ;  /* 0x000000ffff026224 */ /* 0x000fe400078e000a */
[----:B------:R-:W-:Y:S01]  /*7ff0*/  @P6 IMAD.MOV.U32 R3, RZ, RZ, R11 ;  /* 0x000000ffff036224 */ /* 0x000fe200078e000b */
[----:B------:R-:W-:-:S04]  /*8000*/  F2FP.TF32.F32.PACK_B R7, R7 ;  /* 0x00000007ff07723e */ /* 0x000fc800024050ff */
[----:B------:R0:W-:Y:S02]  /*8010*/  @P6 STG.E desc[UR36][R2.64+0xa4], R45 ;  /* 0x0000a42d02006986 */ /* 0x0001e4000c101924 */
[----:B0-----:R-:W-:Y:S02]  /*8020*/  @P5 IMAD.MOV.U32 R2, RZ, RZ, R4 ;  /* 0x000000ffff025224 */ /* 0x001fe400078e0004 */
[----:B------:R-:W-:-:S05]  /*8030*/  @P5 IMAD.MOV.U32 R3, RZ, RZ, R5 ;  /* 0x000000ffff035224 */ /* 0x000fca00078e0005 */
[----:B------:R0:W-:Y:S01]  /*8040*/  @P5 STG.E desc[UR36][R2.64+0xa0], R9 ;  /* 0x0000a00902005986 */ /* 0x0001e2000c101924 */
[C---:B------:R-:W-:Y:S02]  /*8050*/  ISETP.GT.AND P5, PT, R0.reuse, 0x80, P3 ;  /* 0x000000800000780c */ /* 0x040fe40001fa4270 */
[----:B------:R-:W-:Y:S01]  /*8060*/  ISETP.GT.AND P3, PT, R0, 0x88, P3 ;  /* 0x000000880000780c */ /* 0x000fe20001f64270 */
[----:B0-----:R-:W-:Y:S02]  /*8070*/  @P4 IMAD.MOV.U32 R2, RZ, RZ, R4 ;  /* 0x000000ffff024224 */ /* 0x001fe400078e0004 */
[----:B------:R-:W-:Y:S01]  /*8080*/  FMUL R9, R54, R23 ;  /* 0x0000001736097220 */ /* 0x000fe20000400000 */
[----:B------:R-:W-:-:S04]  /*8090*/  @P4 IMAD.MOV.U32 R3, RZ, RZ, R5 ;  /* 0x000000ffff034224 */ /* 0x000fc800078e0005 */
[----:B------:R-:W-:Y:S01]  /*80a0*/  F2FP.TF32.F32.PACK_B R9, R9 ;  /* 0x00000009ff09723e */ /* 0x000fe200024050ff */
[----:B------:R0:W-:Y:S01]  /*80b0*/  @P4 STG.E desc[UR36][R2.64+0xa4], R47 ;  /* 0x0000a42f02004986 */ /* 0x0001e2000c101924 */
[C---:B------:R-:W-:Y:S02]  /*80c0*/  ISETP.GT.AND P4, PT, R0.reuse, 0x80, P0 ;  /* 0x000000800000780c */ /* 0x040fe40000784270 */
[----:B------:R-:W-:Y:S01]  /*80d0*/  ISETP.GT.AND P0, PT, R0, 0x88, P0 ;  /* 0x000000880000780c */ /* 0x000fe20000704270 */
[----:B0-----:R-:W-:Y:S02]  /*80e0*/  @P5 IMAD.MOV.U32 R2, RZ, RZ, R10 ;  /* 0x000000ffff025224 */ /* 0x001fe400078e000a */
[----:B------:R-:W-:-:S05]  /*80f0*/  @P5 IMAD.MOV.U32 R3, RZ, RZ, R11 ;  /* 0x000000ffff035224 */ /* 0x000fca00078e000b */
        /* <DEDUP_REMOVED lines=10> */
[----:B------:R0:W-:Y:S02]  /*81a0*/  @P3 STG.E desc[UR36][R2.64+0xc0], R13 ;  /* 0x0000c00d02003986 */ /* 0x0001e4000c101924 */
[----:B0-----:R-:W-:Y:S02]  /*81b0*/  @P0 IMAD.MOV.U32 R2, RZ, RZ, R4 ;  /* 0x000000ffff020224 */ /* 0x001fe400078e0004 */
[----:B------:R-:W-:-:S05]  /*81c0*/  @P0 IMAD.MOV.U32 R3, RZ, RZ, R5 ;  /* 0x000000ffff030224 */ /* 0x000fca00078e0005 */
[----:B------:R0:W-:Y:S02]  /*81d0*/  @P0 STG.E desc[UR36][R2.64+0xc4], R51 ;  /* 0x0000c43302000986 */ /* 0x0001e4000c101924 */
[----:B0-----:R-:W-:Y:S02]  /*81e0*/  @P5 IMAD.MOV.U32 R2, RZ, RZ, R10 ;  /* 0x000000ffff025224 */ /* 0x001fe400078e000a */
[----:B------:R-:W-:-:S05]  /*81f0*/  @P5 IMAD.MOV.U32 R3, RZ, RZ, R11 ;  /* 0x000000ffff035224 */ /* 0x000fca00078e000b */
[----:B------:R0:W-:Y:S04]  /*8200*/  @P5 STG.E desc[UR36][R2.64+0xe0], R15 ;  /* 0x0000e00f02005986 */ /* 0x0001e8000c101924 */
[----:B------:R1:W-:Y:S01]  /*8210*/  @P4 STG.E desc[UR36][R10.64+0xe4], R53 ;  /* 0x0000e4350a004986 */ /* 0x0003e2000c101924 */
[----:B0-----:R-:W-:Y:S02]  /*8220*/  @P2 IMAD.MOV.U32 R2, RZ, RZ, R4 ;  /* 0x000000ffff022224 */ /* 0x001fe400078e0004 */
[----:B------:R-:W-:-:S05]  /*8230*/  @P2 IMAD.MOV.U32 R3, RZ, RZ, R5 ;  /* 0x000000ffff032224 */ /* 0x000fca00078e0005 */
[----:B------:R1:W-:Y:S04]  /*8240*/  @P2 STG.E desc[UR36][R2.64+0xe0], R9 ;  /* 0x0000e00902002986 */ /* 0x0003e8000c101924 */
[----:B------:R1:W-:Y:S02]  /*8250*/  @P1 STG.E desc[UR36][R4.64+0xe4], R55 ;  /* 0x0000e43704001986 */ /* 0x0003e4000c101924 */
.L_x_165:
[----:B------:R-:W-:Y:S05]  /*8260*/  BSYNC B0 ;  /* 0x0000000000007941 */ /* 0x000fea0003800000 */
.L_x_41:
[----:B01----:R-:W2:Y:S04]  /*8270*/  LDL.LU R3, [R1+0x34] ;  /* 0x0000340001037983 */ /* 0x003ea80000300800 */
[----:B------:R-:W2:Y:S01]  /*8280*/  LDL.LU R2, [R1+0x38] ;  /* 0x0000380001027983 */ /* 0x000ea20000300800 */
[----:B------:R-:W-:Y:S01]  /*8290*/  ULDC UR4, c[0x0][0xc] ;  /* 0x0000030000047ab9 */ /* 0x000fe20000000800 */
[----:B------:R-:W-:Y:S01]  /*82a0*/  ULDC UR5, c[0x0][0x10] ;  /* 0x0000040000057ab9 */ /* 0x000fe20000000800 */
[----:B------:R-:W2:Y:S01]  /*82b0*/  LDC R5, c[0x0][0x14] ;  /* 0x00000500ff057b82 */ /* 0x000ea20000000800 */
[----:B------:R-:W-:Y:S01]  /*82c0*/  UIMAD.WIDE.U32 UR4, UR4, UR5, URZ ;  /* 0x00000005040472a5 */ /* 0x000fe2000f8e003f */
[----:B------:R-:W-:Y:S01]  /*82d0*/  PRMT R0, RZ, 0x7610, R0 ;  /* 0x00007610ff007816 */ /* 0x000fe20000000000 */
[----:B------:R-:W-:-:S02]  /*82e0*/  IMAD.MOV.U32 R18, RZ, RZ, -0x1 ;  /* 0xffffffffff127424 */ /* 0x000fc400078e00ff */
[----:B------:R-:W-:Y:S02]  /*82f0*/  IMAD.MOV.U32 R19, RZ, RZ, -0x1 ;  /* 0xffffffffff137424 */ /* 0x000fe400078e00ff */
[----:B--2---:R-:W-:-:S04]  /*8300*/  IMAD.WIDE.U32 R2, R5, UR4, R2 ;  /* 0x0000000405027c25 */ /* 0x004fc8000f8e0002 */
[----:B------:R-:W-:Y:S01]  /*8310*/  IMAD R5, R5, UR5, RZ ;  /* 0x0000000505057c24 */ /* 0x000fe2000f8e02ff */
[----:B------:R-:W-:Y:S01]  /*8320*/  ULDC.64 UR4, c[0x0][0x650] ;  /* 0x0001940000047ab9 */ /* 0x000fe20000000a00 */
[----:B------:R-:W-:Y:S01]  /*8330*/  IMAD.MOV.U32 R26, RZ, RZ, R2 ;  /* 0x000000ffff1a7224 */ /* 0x000fe200078e0002 */
[----:B------:R-:W-:Y:S01]  /*8340*/  ISETP.GE.U32.AND P0, PT, R2, UR4, PT ;  /* 0x0000000402007c0c */ /* 0x000fe2000bf06070 */
[----:B------:R-:W-:-:S05]  /*8350*/  IMAD.IADD R27, R3, 0x1, R5 ;  /* 0x00000001031b7824 */ /* 0x000fca00078e0205 */
[----:B------:R0:W-:Y:S01]  /*8360*/  STL [R1+0x34], R27 ;  /* 0x0000341b01007387 */ /* 0x0001e20000100800 */
[----:B------:R-:W-:-:S03]  /*8370*/  ISETP.GE.U32.AND.EX P0, PT, R27, UR5, PT, P0 ;  /* 0x000000051b007c0c */ /* 0x000fc6000bf06100 */
[----:B------:R0:W-:Y:S10]  /*8380*/  STL [R1+0x38], R26 ;  /* 0x0000381a01007387 */ /* 0x0001f40000100800 */
[----:B0-----:R-:W-:Y:S05]  /*8390*/  @P0 BRA `(.L_x_166) ;  /* 0x0000000400700947 */ /* 0x001fea0003800000 */
[----:B------:R-:W0:Y:S01]  /*83a0*/  S2R R14, SR_CTAID.X ;  /* 0x00000000000e7919 */ /* 0x000e220000002500 */
[----:B------:R-:W1:Y:S01]  /*83b0*/  LDC.64 R8, c[0x0][0x628] ;  /* 0x00018a00ff087b82 */ /* 0x000e620000000a00 */
[----:B------:R-:W-:Y:S01]  /*83c0*/  ULDC UR4, c[0x0][0x150] ;  /* 0x0000540000047ab9 */ /* 0x000fe20000000800 */
[----:B----4-:R-:W-:Y:S01]  /*83d0*/  IMAD.MOV.U32 R6, RZ, RZ, R26 ;  /* 0x000000ffff067224 */ /* 0x010fe200078e001a */
[----:B------:R-:W2:Y:S01]  /*83e0*/  S2R R18, SR_CTAID.Y ;  /* 0x0000000000127919 */ /* 0x000ea20000002600 */
[----:B------:R-:W-:-:S04]  /*83f0*/  IMAD.MOV.U32 R7, RZ, RZ, R27 ;  /* 0x000000ffff077224 */ /* 0x000fc800078e001b */
[----:B---3--:R-:W3:Y:S08]  /*8400*/  LDC R21, c[0x0][0x144] ;  /* 0x00005100ff157b82 */ /* 0x008ef00000000800 */
[----:B------:R-:W4:Y:S08]  /*8410*/  LDC R10, c[0x0][0x630] ;  /* 0x00018c00ff0a7b82 */ /* 0x000f300000000800 */
[----:B------:R-:W2:Y:S01]  /*8420*/  LDC.64 R12, c[0x0][0x620] ;  /* 0x00018800ff0c7b82 */ /* 0x000ea20000000a00 */
[----:B-1----:R-:W-:-:S04]  /*8430*/  ISETP.NE.U32.AND P0, PT, R8, RZ, PT ;  /* 0x000000ff0800720c */ /* 0x002fc80003f05070 */
[----:B------:R-:W-:Y:S02]  /*8440*/  ISETP.NE.AND.EX P0, PT, R9, RZ, PT, P0 ;  /* 0x000000ff0900720c */ /* 0x000fe40003f05300 */
[----:B0-----:R-:W-:-:S05]  /*8450*/  I2FP.F32.U32 R0, R14 ;  /* 0x0000000e00007245 */ /* 0x001fca0000201000 */
[----:B------:R-:W-:-:S04]  /*8460*/  FMUL R0, R0, UR4 ;  /* 0x0000000400007c20 */ /* 0x000fc80008400000 */
[----:B------:R0:W1:Y:S02]  /*8470*/  F2I.U32.TRUNC.NTZ R15, R0 ;  /* 0x00000000000f7305 */ /* 0x000064000020f000 */
[----:B---34-:R-:W-:Y:S05]  /*8480*/  @!P0 BRA `(.L_x_167) ;  /* 0x0000000000288947 */ /* 0x018fea0003800000 */
[----:B0-----:R-:W0:Y:S02]  /*8490*/  LDC R0, c[0x0][0x634] ;  /* 0x00018d00ff007b82 */ /* 0x001e240000000800 */
        /* <DEDUP_REMOVED lines=9> */
.L_x_167:
[-CC-:B------:R-:W-:Y:S01]  /*8530*/  SHF.R.U64 R19, R6, R10.reuse, R7.reuse ;  /* 0x0000000a06137219 */ /* 0x180fe20000001207 */
[----:B------:R-:W3:Y:S01]  /*8540*/  LDC.64 R24, c[0x0][0x640] ;  /* 0x00019000ff187b82 */ /* 0x000ee20000000a00 */
[----:B0-----:R-:W-:Y:S01]  /*8550*/  SHF.R.U32.HI R0, RZ, R10, R7 ;  /* 0x0000000aff007219 */ /* 0x001fe20000011607 */
[----:B------:R-:W-:Y:S01]  /*8560*/  IMAD.MOV.U32 R2, RZ, RZ, R26 ;  /* 0x000000ffff027224 */ /* 0x000fe200078e001a */
[----:B------:R-:W-:Y:S01]  /*8570*/  IADD3 R5, P0, RZ, -R19, RZ ;  /* 0x80000013ff057210 */ /* 0x000fe20007f1e0ff */
[----:B-1----:R-:W-:Y:S01]  /*8580*/  IMAD.MOV R15, RZ, RZ, -R15 ;  /* 0x000000ffff0f7224 */ /* 0x002fe200078e0a0f */
[----:B------:R-:W-:Y:S01]  /*8590*/  ULDC UR4, c[0x0][0x154] ;  /* 0x0000550000047ab9 */ /* 0x000fe20000000800 */
[----:B------:R-:W-:Y:S02]  /*85a0*/  IMAD.MOV.U32 R7, RZ, RZ, 0x1 ;  /* 0x00000001ff077424 */ /* 0x000fe400078e00ff */
[----:B------:R-:W0:Y:S01]  /*85b0*/  LDC R4, c[0x0][0x618] ;  /* 0x00018600ff047b82 */ /* 0x000e220000000800 */
[----:B------:R-:W-:-:S02]  /*85c0*/  IMAD.X R3, RZ, RZ, ~R0, P0 ;  /* 0x000000ffff037224 */ /* 0x000fc400000e0e00 */
[----:B------:R-:W-:Y:S02]  /*85d0*/  IMAD R15, R21, R15, R14 ;  /* 0x0000000f150f7224 */ /* 0x000fe400078e020e */
[-C--:B--2---:R-:W-:Y:S02]  /*85e0*/  IMAD R0, R3, R12.reuse, RZ ;  /* 0x0000000c03007224 */ /* 0x084fe400078e02ff */
[----:B------:R-:W-:Y:S01]  /*85f0*/  IMAD.MOV.U32 R3, RZ, RZ, R27 ;  /* 0x000000ffff037224 */ /* 0x000fe200078e001b */
[----:B------:R-:W1:Y:S01]  /*8600*/  LDC R6, c[0x0][0x608] ;  /* 0x00018200ff067b82 */ /* 0x000e620000000800 */
[----:B------:R-:W-:-:S04]  /*8610*/  IMAD.WIDE.U32 R2, R5, R12, R2 ;  /* 0x0000000c05027225 */ /* 0x000fc800078e0002 */
[----:B------:R-:W-:-:S03]  /*8620*/  IMAD R5, R5, R13, R0 ;  /* 0x0000000d05057224 */ /* 0x000fc600078e0200 */
[----:B------:R-:W2:Y:S01]  /*8630*/  LDC R20, c[0x0][0x658] ;  /* 0x00019600ff147b82 */ /* 0x000ea20000000800 */
[----:B------:R-:W-:Y:S01]  /*8640*/  I2FP.F32.U32 R0, R18 ;  /* 0x0000001200007245 */ /* 0x000fe20000201000 */
[----:B------:R-:W-:Y:S01]  /*8650*/  IMAD.IADD R3, R3, 0x1, R5 ;  /* 0x0000000103037824 */ /* 0x000fe200078e0205 */
[----:B---3--:R-:W-:Y:S01]  /*8660*/  ISETP.NE.U32.AND P0, PT, R24, RZ, PT ;  /* 0x000000ff1800720c */ /* 0x008fe20003f05070 */
[----:B------:R-:W-:Y:S02]  /*8670*/  IMAD.MOV.U32 R5, RZ, RZ, -0x1 ;  /* 0xffffffffff057424 */ /* 0x000fe400078e00ff */
[----:B------:R-:W-:Y:S02]  /*8680*/  FMUL R0, R0, UR4 ;  /* 0x0000000400007c20 */ /* 0x000fe40008400000 */
[----:B------:R-:W3:Y:S01]  /*8690*/  LDC R13, c[0x0][0x148] ;  /* 0x00005200ff0d7b82 */ /* 0x000ee20000000800 */
[----:B0-----:R-:W-:Y:S01]  /*86a0*/  SHF.R.U64 R10, R2, R4, R3 ;  /* 0x00000004020a7219 */ /* 0x001fe20000001203 */
[----:B------:R0:W4:Y:S01]  /*86b0*/  F2I.U32.TRUNC.NTZ R12, R0 ;  /* 0x00000000000c7305 */ /* 0x000122000020f000 */
[----:B------:R-:W-:-:S02]  /*86c0*/  ISETP.NE.AND.EX P0, PT, R25, RZ, PT, P0 ;  /* 0x000000ff1900720c */ /* 0x000fc40003f05300 */
[----:B------:R-:W-:-:S03]  /*86d0*/  SHF.R.U32.HI R3, RZ, R4, R3 ;  /* 0x00000004ff037219 */ /* 0x000fc60000011603 */
[----:B------:R-:W0:Y:S01]  /*86e0*/  LDC R14, c[0x0][0x600] ;  /* 0x00018000ff0e7b82 */ /* 0x000e220000000800 */
[-CC-:B-1----:R-:W-:Y:S02]  /*86f0*/  SHF.R.U64 R8, R10, R6.reuse, R3.reuse ;  /* 0x000000060a087219 */ /* 0x182fe40000001203 */
[----:B------:R-:W-:-:S05]  /*8700*/  SHF.R.U32.HI R3, RZ, R6, R3 ;  /* 0x00000006ff037219 */ /* 0x000fca0000011603 */
[----:B------:R-:W1:Y:S01]  /*8710*/  LDC R22, c[0x0][0x648] ;  /* 0x00019200ff167b82 */ /* 0x000e620000000800 */
[-CC-:B--2---:R-:W-:Y:S02]  /*8720*/  SHF.R.U64 R11, R8, R20.reuse, R3.reuse ;  /* 0x00000014080b7219 */ /* 0x184fe40000001203 */
[-C--:B------:R-:W-:Y:S02]  /*8730*/  SHF.L.U32 R5, R5, R20.reuse, RZ ;  /* 0x0000001405057219 */ /* 0x080fe400000006ff */
[-C--:B------:R-:W-:Y:S01]  /*8740*/  SHF.R.U32.HI R3, RZ, R20.reuse, R3 ;  /* 0x00000014ff037219 */ /* 0x080fe20000011603 */
[----:B------:R-:W-:Y:S01]  /*8750*/  IMAD.MOV.U32 R2, RZ, RZ, R11 ;  /* 0x000000ffff027224 */ /* 0x000fe200078e000b */
[----:B------:R-:W-:Y:S01]  /*8760*/  SHF.L.U32 R20, R7, R20, RZ ;  /* 0x0000001407147219 */ /* 0x000fe200000006ff */
[----:B------:R-:W2:Y:S01]  /*8770*/  LDC R26, c[0x0][0x638] ;  /* 0x00018e00ff1a7b82 */ /* 0x000ea20000000800 */
[----:B------:R-:W-:-:S07]  /*8780*/  LOP3.LUT R21, RZ, R5, RZ, 0x33, !PT ;  /* 0x00000005ff157212 */ /* 0x000fce00078e33ff */
[----:B------:R-:W0:Y:S01]  /*8790*/  LDC R27, c[0x0][0x610] ;  /* 0x00018400ff1b7b82 */ /* 0x000e220000000800 */
[----:B----4-:R-:W-:Y:S05]  /*87a0*/  @!P0 BRA `(.L_x_168) ;  /* 0x0000000000288947 */ /* 0x010fea0003800000 */
        /* <DEDUP_REMOVED lines=10> */
.L_x_168:
[----:B------:R-:W4:Y:S01]  /*8850*/  LDC R4, c[0x0][0x65c] ;  /* 0x00019700ff047b82 */ /* 0x000f220000000800 */
[----:B01----:R-:W-:Y:S01]  /*8860*/  SHF.R.U64 R0, R2, R22, R3 ;  /* 0x0000001602007219 */ /* 0x003fe20000001203 */
[----:B------:R-:W-:Y:S01]  /*8870*/  VIADD R5, R14, 0xffffffff ;  /* 0xffffffff0e057836 */ /* 0x000fe20000000000 */
[----:B------:R-:W-:Y:S01]  /*8880*/  LOP3.LUT R3, R8, R21, RZ, 0xc0, !PT ;  /* 0x0000001508037212 */ /* 0x000fe200078ec0ff */
[----:B------:R-:W-:Y:S02]  /*8890*/  IMAD.MOV R12, RZ, RZ, -R12 ;  /* 0x000000ffff0c7224 */ /* 0x000fe400078e0a0c */
[----:B------:R-:W-:Y:S02]  /*88a0*/  IMAD.MOV R2, RZ, RZ, -R0 ;  /* 0x000000ffff027224 */ /* 0x000fe400078e0a00 */
[----:B------:R-:W-:Y:S01]  /*88b0*/  IMAD R22, R20, R0, R3 ;  /* 0x0000000014167224 */ /* 0x000fe200078e0203 */
[----:B------:R-:W-:Y:S01]  /*88c0*/  LOP3.LUT R3, R10, R5, RZ, 0xc0, !PT ;  /* 0x000000050a037212 */ /* 0x000fe200078ec0ff */
[----:B--2---:R-:W-:-:S02]  /*88d0*/  IMAD R0, R2, R26, R11 ;  /* 0x0000001a02007224 */ /* 0x004fc400078e020b */
[----:B------:R-:W-:Y:S02]  /*88e0*/  IMAD.MOV.U32 R2, RZ, RZ, 0x1 ;  /* 0x00000001ff027424 */ /* 0x000fe400078e00ff */
[----:B------:R-:W-:-:S03]  /*88f0*/  IMAD R3, R0, R14, R3 ;  /* 0x0000000e00037224 */ /* 0x000fc600078e0203 */
[----:B------:R-:W-:Y:S02]  /*8900*/  PRMT R0, R2, 0x7610, R0 ;  /* 0x0000761002007816 */ /* 0x000fe40000000000 */
[----:B----4-:R-:W-:-:S13]  /*8910*/  ISETP.NE.AND P0, PT, R4, 0x1, PT ;  /* 0x000000010400780c */ /* 0x010fda0003f05270 */
[----:B---3--:R-:W-:-:S04]  /*8920*/  @P0 IMAD R15, R13, R12, R18 ;  /* 0x0000000c0d0f0224 */ /* 0x008fc800078e0212 */
[----:B------:R-:W-:-:S05]  /*8930*/  IMAD R22, R22, R27, R15 ;  /* 0x0000001b16167224 */ /* 0x000fca00078e020f */
[----:B------:R-:W-:Y:S02]  /*8940*/  SEL R18, R3, R22, !P0 ;  /* 0x0000001603127207 */ /* 0x000fe40004000000 */
[----:B------:R-:W-:-:S07]  /*8950*/  SEL R22, R22, R3, !P0 ;  /* 0x0000000316167207 */ /* 0x000fce0004000000 */
.L_x_166:
[----:B------:R-:W-:-:S13]  /*8960*/  LOP3.LUT P0, RZ, R0, 0xff, RZ, 0xc0, !PT ;  /* 0x000000ff00ff7812 */ /* 0x000fda000780c0ff */
[----:B------:R-:W-:Y:S05]  /*8970*/  @P0 BRA `(.L_x_169) ;  /* 0xffffff8400a80947 */ /* 0x000fea000383ffff */
[----:B------:R-:W-:Y:S05]  /*8980*/  EXIT ;  /* 0x000000000000794d */ /* 0x000fea0003800000 */
.L_x_3:
[----:B------:R-:W2:Y:S04]  /*8990*/  LDL R19, [R1+0x38] ;  /* 0x0000380001137983 */ /* 0x000ea80000100800 */
[----:B---3--:R-:W3:Y:S01]  /*89a0*/  LDL R20, [R1+0x34] ;  /* 0x0000340001147983 */ /* 0x008ee20000100800 */
[----:B------:R-:W-:Y:S01]  /*89b0*/  IMAD.MOV.U32 R6, RZ, RZ, -0x1 ;  /* 0xffffffffff067424 */ /* 0x000fe200078e00ff */
[----:B------:R-:W-:-:S04]  /*89c0*/  ULDC.64 UR4, c[0x0][0x650] ;  /* 0x0001940000047ab9 */ /* 0x000fc80000000a00 */
[----:B------:R0:W-:Y:S01]  /*89d0*/  STL [R1+0x24], R6 ;  /* 0x0000240601007387 */ /* 0x0001e20000100800 */
[----:B------:R-:W-:Y:S01]  /*89e0*/  PRMT R5, RZ, 0x7610, R5 ;  /* 0x00007610ff057816 */ /* 0x000fe20000000005 */
[----:B------:R-:W-:Y:S02]  /*89f0*/  IMAD.MOV.U32 R17, RZ, RZ, -0x1 ;  /* 0xffffffffff117424 */ /* 0x000fe400078e00ff */
[----:B------:R-:W-:Y:S01]  /*8a00*/  IMAD.MOV.U32 R16, RZ, RZ, -0x1 ;  /* 0xffffffffff107424 */ /* 0x000fe200078e00ff */
[----:B--2---:R-:W-:-:S04]  /*8a10*/  ISETP.GE.U32.AND P0, PT, R19, UR4, PT ;  /* 0x0000000413007c0c */ /* 0x004fc8000bf06070 */
[----:B---3--:R-:W-:-:S13]  /*8a20*/  ISETP.GE.U32.AND.EX P0, PT, R20, UR5, PT, P0 ;  /* 0x0000000514007c0c */ /* 0x008fda000bf06100 */
[----:B0-----:R-:W-:Y:S05]  /*8a30*/  @P0 BRA `(.L_x_170) ;  /* 0x0000000400680947 */ /* 0x001fea0003800000 */
        /* <DEDUP_REMOVED lines=18> */
.L_x_171:
        /* <DEDUP_REMOVED lines=15> */
[----:B------:R-:W3:Y:S02]  /*8c50*/  F2I.U32.TRUNC.NTZ R9, R9 ;  /* 0x0000000900097305 */ /* 0x000ee4000020f000 */
[----:B------:R-:W-:Y:S02]  /*8c60*/  IMAD R3, R5, R17, R8 ;  /* 0x0000001105037224 */ /* 0x000fe400078e0208 */
[----:B------:R-:W-:Y:S02]  /*8c70*/  IMAD.MOV.U32 R8, RZ, RZ, 0x1 ;  /* 0x00000001ff087424 */ /* 0x000fe400078e00ff */
[----:B------:R-:W-:Y:S01]  /*8c80*/  IMAD.IADD R3, R7, 0x1, R3 ;  /* 0x0000000107037824 */ /* 0x000fe200078e0203 */
[----:B------:R-:W4:Y:S04]  /*8c90*/  LDC R14, c[0x0][0x608] ;  /* 0x00018200ff0e7b82 */ /* 0x000f280000000800 */
[----:B0-----:R-:W-:-:S02]  /*8ca0*/  SHF.R.U64 R10, R6, R18, R3 ;  /* 0x00000012060a7219 */ /* 0x001fc40000001203 */
[----:B------:R-:W-:Y:S02]  /*8cb0*/  I2FP.F32.U32 R6, R4 ;  /* 0x0000000400067245 */ /* 0x000fe40000201000 */
[----:B------:R-:W0:Y:S01]  /*8cc0*/  LDC R19, c[0x0][0x658] ;  /* 0x00019600ff137b82 */ /* 0x000e220000000800 */
[----:B-1----:R-:W-:Y:S01]  /*8cd0*/  ISETP.NE.U32.AND P0, PT, R20, RZ, PT ;  /* 0x000000ff1400720c */ /* 0x002fe20003f05070 */
[----:B---3--:R-:W-:Y:S01]  /*8ce0*/  IMAD.MOV R5, RZ, RZ, -R9 ;  /* 0x000000ffff057224 */ /* 0x008fe200078e0a09 */
[----:B------:R-:W-:Y:S01]  /*8cf0*/  SHF.R.U32.HI R3, RZ, R18, R3 ;  /* 0x00000012ff037219 */ /* 0x000fe20000011603 */
[----:B------:R-:W-:Y:S01]  /*8d00*/  FMUL R6, R6, UR4 ;  /* 0x0000000406067c20 */ /* 0x000fe20008400000 */
[----:B------:R-:W-:-:S03]  /*8d10*/  ISETP.NE.AND.EX P0, PT, R21, RZ, PT, P0 ;  /* 0x000000ff1500720c */ /* 0x000fc60003f05300 */
[----:B------:R-:W1:Y:S01]  /*8d20*/  LDC R17, c[0x0][0x148] ;  /* 0x00005200ff117b82 */ /* 0x000e620000000800 */
[----:B--2---:R-:W-:Y:S01]  /*8d30*/  IMAD R18, R11, R5, R2 ;  /* 0x000000050b127224 */ /* 0x004fe200078e0202 */
[----:B------:R2:W3:Y:S06]  /*8d40*/  F2I.U32.TRUNC.NTZ R15, R6 ;  /* 0x00000006000f7305 */ /* 0x0004ec000020f000 */
[----:B------:R-:W1:Y:S01]  /*8d50*/  LDC R16, c[0x0][0x600] ;  /* 0x00018000ff107b82 */ /* 0x000e620000000800 */
[-CC-:B----4-:R-:W-:Y:S02]  /*8d60*/  SHF.R.U64 R13, R10, R14.reuse, R3.reuse ;  /* 0x0000000e0a0d7219 */ /* 0x190fe40000001203 */
[----:B------:R-:W-:Y:S01]  /*8d70*/  SHF.R.U32.HI R2, RZ, R14, R3 ;  /* 0x0000000eff027219 */ /* 0x000fe20000011603 */
[----:B------:R-:W-:-:S04]  /*8d80*/  IMAD.MOV.U32 R14, RZ, RZ, -0x1 ;  /* 0xffffffffff0e7424 */ /* 0x000fc800078e00ff */
[----:B------:R-:W4:Y:S01]  /*8d90*/  LDC R22, c[0x0][0x648] ;  /* 0x00019200ff167b82 */ /* 0x000f220000000800 */
[-C--:B0-----:R-:W-:Y:S02]  /*8da0*/  SHF.L.U32 R5, R14, R19.reuse, RZ ;  /* 0x000000130e057219 */ /* 0x081fe400000006ff */
[-CC-:B------:R-:W-:Y:S02]  /*8db0*/  SHF.R.U64 R14, R13, R19.reuse, R2.reuse ;  /* 0x000000130d0e7219 */ /* 0x180fe40000001202 */
[-C--:B------:R-:W-:Y:S02]  /*8dc0*/  SHF.R.U32.HI R3, RZ, R19.reuse, R2 ;  /* 0x00000013ff037219 */ /* 0x080fe40000011602 */
[----:B------:R-:W-:Y:S01]  /*8dd0*/  SHF.L.U32 R19, R8, R19, RZ ;  /* 0x0000001308137219 */ /* 0x000fe200000006ff */
[----:B------:R-:W0:Y:S01]  /*8de0*/  LDC R23, c[0x0][0x638] ;  /* 0x00018e00ff177b82 */ /* 0x000e220000000800 */
[----:B------:R-:W-:Y:S01]  /*8df0*/  LOP3.LUT R24, RZ, R5, RZ, 0x33, !PT ;  /* 0x00000005ff187212 */ /* 0x000fe200078e33ff */
[----:B------:R-:W-:-:S06]  /*8e00*/  IMAD.MOV.U32 R2, RZ, RZ, R14 ;  /* 0x000000ffff027224 */ /* 0x000fcc00078e000e */
[----:B------:R-:W0:Y:S01]  /*8e10*/  LDC R25, c[0x0][0x610] ;  /* 0x00018400ff197b82 */ /* 0x000e220000000800 */
[----:B--23--:R-:W-:Y:S05]  /*8e20*/  @!P0 BRA `(.L_x_172) ;  /* 0x0000000000288947 */ /* 0x00cfea0003800000 */
[----:B------:R-:W2:Y:S02]  /*8e30*/  LDC R5, c[0x0][0x64c] ;  /* 0x00019300ff057b82 */ /* 0x000ea40000000800 */
[----:B--2---:R-:W-:-:S05]  /*8e40*/  IADD3 R5, P0, R14, R5, RZ ;  /* 0x000000050e057210 */ /* 0x004fca0007f1e0ff */
        /* <DEDUP_REMOVED lines=8> */
.L_x_172:
[----:B------:R-:W2:Y:S01]  /*8ed0*/  LDC R5, c[0x0][0x65c] ;  /* 0x00019700ff057b82 */ /* 0x000ea20000000800 */
[----:B------:R3:W-:Y:S01]  /*8ee0*/  STL [R1+0x24], R12 ;  /* 0x0000240c01007387 */ /* 0x0007e20000100800 */
[----:B----4-:R-:W-:Y:S01]  /*8ef0*/  SHF.R.U64 R3, R2, R22, R3 ;  /* 0x0000001602037219 */ /* 0x010fe20000001203 */
[----:B------:R-:W-:Y:S01]  /*8f00*/  IMAD.MOV R15, RZ, RZ, -R15 ;  /* 0x000000ffff0f7224 */ /* 0x000fe200078e0a0f */
[----:B------:R-:W-:Y:S01]  /*8f10*/  LOP3.LUT R2, R13, R24, RZ, 0xc0, !PT ;  /* 0x000000180d027212 */ /* 0x000fe200078ec0ff */
[----:B-1----:R-:W-:Y:S01]  /*8f20*/  VIADD R7, R16, 0xffffffff ;  /* 0xffffffff10077836 */ /* 0x002fe20000000000 */
[----:B--2---:R-:W-:Y:S01]  /*8f30*/  ISETP.NE.AND P0, PT, R5, 0x1, PT ;  /* 0x000000010500780c */ /* 0x004fe20003f05270 */
[----:B------:R-:W-:-:S12]  /*8f40*/  IMAD.MOV R5, RZ, RZ, -R3 ;  /* 0x000000ffff057224 */ /* 0x000fd800078e0a03 */
[----:B------:R-:W-:Y:S02]  /*8f50*/  @P0 IMAD R18, R17, R15, R4 ;  /* 0x0000000f11120224 */ /* 0x000fe400078e0204 */
[----:B------:R-:W-:Y:S01]  /*8f60*/  IMAD R17, R19, R3, R2 ;  /* 0x0000000313117224 */ /* 0x000fe200078e0202 */
[----:B------:R-:W-:Y:S01]  /*8f70*/  LOP3.LUT R3, R10, R7, RZ, 0xc0, !PT ;  /* 0x000000070a037212 */ /* 0x000fe200078ec0ff */
[----:B0-----:R-:W-:Y:S02]  /*8f80*/  IMAD R2, R5, R23, R14 ;  /* 0x0000001705027224 */ /* 0x001fe400078e020e */
[----:B------:R-:W-:Y:S02]  /*8f90*/  IMAD R17, R17, R25, R18 ;  /* 0x0000001911117224 */ /* 0x000fe400078e0212 */
[----:B------:R-:W-:Y:S02]  /*8fa0*/  IMAD R2, R2, R16, R3 ;  /* 0x0000001002027224 */ /* 0x000fe400078e0203 */
[----:B------:R-:W-:-:S03]  /*8fb0*/  IMAD.MOV.U32 R5, RZ, RZ, 0x1 ;  /* 0x00000001ff057424 */ /* 0x000fc600078e00ff */
[----:B------:R-:W-:Y:S02]  /*8fc0*/  SEL R16, R2, R17, !P0 ;  /* 0x0000001102107207 */ /* 0x000fe40004000000 */
[----:B---3--:R-:W-:-:S07]  /*8fd0*/  SEL R17, R17, R2, !P0 ;  /* 0x0000000211117207 */ /* 0x008fce0004000000 */
.L_x_170:
[----:B------:R-:W-:-:S08]  /*8fe0*/  NOP ;  /* 0x0000000000007918 */ /* 0x000fd00000000000 */
[----:B------:R-:W0:-:S00]  /*8ff0*/  USETMAXREG.DEALLOC.CTAPOOL 0x28 ;  /* 0x00000028000079c8 */ /* 0x000e0000080e0500 */
[----:B0-----:R-:W-:-:S13]  /*9000*/  ISETP.NE.AND P0, PT, R0, RZ, PT ;  /* 0x000000ff0000720c */ /* 0x001fda0003f05270 */
[----:B------:R-:W-:Y:S05]  /*9010*/  @P0 EXIT ;  /* 0x000000000000094d */ /* 0x000fea0003800000 */
[----:B------:R-:W-:Y:S01]  /*9020*/  IMAD.MOV.U32 R0, RZ, RZ, 0x1 ;  /* 0x00000001ff007424 */ /* 0x000fe200078e00ff */
[----:B------:R0:W-:Y:S01]  /*9030*/  STL [R1+0x48], RZ ;  /* 0x000048ff01007387 */ /* 0x0001e20000100800 */
[----:B------:R-:W-:-:S03]  /*9040*/  LOP3.LUT P0, RZ, R5, 0xff, RZ, 0xc0, !PT ;  /* 0x000000ff05ff7812 */ /* 0x000fc6000780c0ff */
[----:B------:R0:W-:Y:S10]  /*9050*/  STL [R1+0x40], R0 ;  /* 0x0000400001007387 */ /* 0x0001f40000100800 */
[----:B0-----:R-:W-:Y:S05]  /*9060*/  @!P0 BRA `(.L_x_173) ;  /* 0x00000020008c8947 */ /* 0x001fea0003800000 */
[----:B------:R-:W2:Y:S01]  /*9070*/  LDL R2, [R1+0x30] ;  /* 0x0000300001027983 */ /* 0x000ea20000100800 */
[----:B------:R-:W0:Y:S01]  /*9080*/  LDC R0, c[0x0][0x28c] ;  /* 0x0000a300ff007b82 */ /* 0x000e220000000800 */
[----:B------:R-:W-:Y:S01]  /*9090*/  ULDC UR41, c[0x0][0x658] ;  /* 0x0001960000297ab9 */ /* 0x000fe20000000800 */
[----:B------:R-:W-:Y:S01]  /*90a0*/  ULDC UR40, c[0x0][0x600] ;  /* 0x0001800000287ab9 */ /* 0x000fe20000000800 */
[----:B------:R-:W3:Y:S01]  /*90b0*/  LDL.LU R4, [R1+0x28] ;  /* 0x0000280001047983 */ /* 0x000ee20000300800 */
[----:B------:R-:W-:Y:S01]  /*90c0*/  UMOV UR5, 0xffffffff ;  /* 0xffffffff00057882 */ /* 0x000fe20000000000 */
[----:B------:R-:W-:Y:S01]  /*90d0*/  ULDC UR4, c[0x0][0xc] ;  /* 0x0000030000047ab9 */ /* 0x000fe20000000800 */
[----:B------:R-:W-:Y:S01]  /*90e0*/  USHF.L.U32 UR42, UR5, UR41, URZ ;  /* 0x00000029052a7299 */ /* 0x000fe2000800063f */
[----:B------:R-:W1:Y:S01]  /*90f0*/  S2R R6, SR_TID.X ;  /* 0x0000000000067919 */ /* 0x000e620000002100 */
[----:B------:R-:W-:Y:S01]  /*9100*/  UMOV UR6, 0x1 ;  /* 0x0000000100067882 */ /* 0x000fe20000000000 */
[----:B------:R-:W-:Y:S01]  /*9110*/  ULDC UR5, c[0x0][0x10] ;  /* 0x0000040000057ab9 */ /* 0x000fe20000000800 */
[----:B------:R-:W-:Y:S01]  /*9120*/  USHF.L.U32 UR41, UR6, UR41, URZ ;  /* 0x0000002906297299 */ /* 0x000fe2000800063f */
[----:B------:R-:W-:Y:S01]  /*9130*/  BSSY B7, `(.L_x_173) ;  /* 0x0000216000077945 */ /* 0x000fe20003800000 */
[----:B------:R-:W-:Y:S01]  /*9140*/  UIMAD.WIDE.U32 UR4, UR4, UR5, URZ ;  /* 0x00000005040472a5 */ /* 0x000fe2000f8e003f */
[----:B------:R-:W-:Y:S01]  /*9150*/  ULDC UR6, c[0x0][0x14] ;  /* 0x0000050000067ab9 */ /* 0x000fe20000000800 */
[----:B------:R-:W-:-:S02]  /*9160*/  UIADD3 UR40, UR40, -0x1, URZ ;  /* 0xffffffff28287890 */ /* 0x000fc4000fffe03f */
[----:B------:R-:W-:Y:S02]  /*9170*/  UIMAD.WIDE.U32 UR38, UR4, UR6, URZ ;  /* 0x00000006042672a5 */ /* 0x000fe4000f8e003f */
[----:B------:R-:W-:Y:S02]  /*9180*/  UIMAD UR43, UR5, UR6, URZ ;  /* 0x00000006052b72a4 */ /* 0x000fe4000f8e023f */
[----:B------:R-:W-:Y:S02]  /*9190*/  ULOP3.LUT UR42, URZ, UR42, URZ, 0x33, !UPT ;  /* 0x0000002a3f2a7292 */ /* 0x000fe4000f8e333f */
[----:B------:R-:W-:Y:S01]  /*91a0*/  UIADD3 UR43, UR39, UR43, URZ ;  /* 0x0000002b272b7290 */ /* 0x000fe2000fffe03f */
[----:B0-----:R-:W-:Y:S01]  /*91b0*/  VIADD R0, R0, 0x1f ;  /* 0x0000001f00007836 */ /* 0x001fe20000000000 */
[----:B------:R-:W-:-:S04]  /*91c0*/  ULDC.64 UR36, c[0x0][0x198] ;  /* 0x0000660000247ab9 */ /* 0x000fc80000000a00 */
[----:B------:R-:W-:-:S04]  /*91d0*/  SHF.R.S32.HI R3, RZ, 0x1f, R0 ;  /* 0x0000001fff037819 */ /* 0x000fc80000011400 */
[----:B------:R-:W-:Y:S01]  /*91e0*/  LEA.HI R3, R3, R0, RZ, 0x5 ;  /* 0x0000000003037211 */ /* 0x000fe200078f28ff */
[----:B------:R-:W-:Y:S01]  /*91f0*/  IMAD.MOV.U32 R0, RZ, RZ, 0x1 ;  /* 0x00000001ff007424 */ /* 0x000fe200078e00ff */
[C---:B-1----:R-:W-:Y:S02]  /*9200*/  LOP3.LUT P1, RZ, R6.reuse, 0x7f, RZ, 0xc0, !PT ;  /* 0x0000007f06ff7812 */ /* 0x042fe4000782c0ff */
[----:B------:R-:W-:-:S04]  /*9210*/  LOP3.LUT P0, RZ, R6, 0x1f, RZ, 0xc0, !PT ;  /* 0x0000001f06ff7812 */ /* 0x000fc8000780c0ff */
[----:B------:R-:W-:Y:S02]  /*9220*/  PLOP3.LUT P0, PT, P0, P1, PT, 0x8a, 0x0 ;  /* 0x000000000000781c */ /* 0x000fe40000703172 */
[----:B--2---:R-:W-:Y:S02]  /*9230*/  LOP3.LUT R2, R2, 0x2, RZ, 0xfc, !PT ;  /* 0x0000000202027812 */ /* 0x004fe400078efcff */
[----:B---3--:R-:W-:-:S03]  /*9240*/  LOP3.LUT R4, R4, 0xfffffffd, RZ, 0xc0, !PT ;  /* 0xfffffffd04047812 */ /* 0x008fc600078ec0ff */
[----:B------:R0:W-:Y:S01]  /*9250*/  STL [R1+0x2c], R2 ;  /* 0x00002c0201007387 */ /* 0x0001e20000100800 */
[----:B------:R-:W-:-:S04]  /*9260*/  @P1 LOP3.LUT R4, R4, 0x2, RZ, 0xfc, !PT ;  /* 0x0000000204041812 */ /* 0x000fc800078efcff */
[----:B------:R-:W-:Y:S02]  /*9270*/  LOP3.LUT R4, R4, 0xfffffffe, RZ, 0xc0, !PT ;  /* 0xfffffffe04047812 */ /* 0x000fe400078ec0ff */
[--C-:B0-----:R-:W-:Y:S02]  /*9280*/  SHF.R.S32.HI R2, RZ, 0x5, R3.reuse ;  /* 0x00000005ff027819 */ /* 0x101fe40000011403 */
[----:B------:R-:W-:Y:S02]  /*9290*/  @P0 LOP3.LUT R4, R4, 0x1, RZ, 0xfc, !PT ;  /* 0x0000000104040812 */ /* 0x000fe400078efcff */
[----:B------:R-:W-:Y:S01]  /*92a0*/  PRMT R3, R0, 0x7610, R3 ;  /* 0x0000761000037816 */ /* 0x000fe20000000003 */
[----:B------:R-:W-:Y:S02]  /*92b0*/  VIADD R0, R2, 0x1 ;  /* 0x0000000102007836 */ /* 0x000fe40000000000 */
[----:B------:R0:W-:Y:S04]  /*92c0*/  STL [R1+0x28], R4 ;  /* 0x0000280401007387 */ /* 0x0001e80000100800 */
[----:B------:R1:W-:Y:S01]  /*92d0*/  STL [R1+0x44], R2 ;  /* 0x0000440201007387 */ /* 0x0003e20000100800 */
[----:B0-----:R-:W-:-:S05]  /*92e0*/  IMAD.MOV.U32 R4, RZ, RZ, 0x1 ;  /* 0x00000001ff047424 */ /* 0x001fca00078e00ff */
[----:B------:R1:W-:Y:S04]  /*92f0*/  STL [R1+0x40], R4 ;  /* 0x0000400401007387 */ /* 0x0003e80000100800 */
[----:B------:R1:W-:Y:S04]  /*9300*/  STL [R1+0x48], RZ ;  /* 0x000048ff01007387 */ /* 0x0003e80000100800 */
[----:B------:R1:W-:Y:S04]  /*9310*/  STL.S16 [R1+0x4c], R3 ;  /* 0x00004c0301007387 */ /* 0x0003e80000100600 */
[----:B------:R1:W-:Y:S02]  /*9320*/  STL [R1+0x50], R0 ;  /* 0x0000500001007387 */ /* 0x0003e40000100800 */
.L_x_187:
[----:B------:R-:W-:-:S03]  /*9330*/  UMOV UR4, 0xffffffff ;  /* 0xffffffff00047882 */ /* 0x000fc60000000000 */
[----:B-1----:R-:W-:Y:S05]  /*9340*/  BRA.DIV UR4, `(.L_x_174) ;  /* 0x0000002604f47947 */ /* 0x002fea000b800000 */
[----:B------:R-:W-:-:S13]  /*9350*/  ELECT P6, URZ, PT ;  /* 0x00000000003f782f */ /* 0x000fda00038c0000 */
.L_x_209:
[----:B------:R-:W-:Y:S04]  /*9360*/  BSSY B6, `(.L_x_175) ;  /* 0x0000171000067945 */ /* 0x000fe80003800000 */
[----:B------:R-:W-:Y:S05]  /*9370*/  @!P6 BRA `(.L_x_176) ;  /* 0x0000001400bce947 */ /* 0x000fea0003800000 */
[----:B-1----:R-:W0:Y:S01]  /*9380*/  S2R R3, SR_CgaCtaId ;  /* 0x0000000000037919 */ /* 0x002e220000008800 */
[----:B------:R-:W-:-:S04]  /*9390*/  MOV R0, 0x400 ;  /* 0x0000040000007802 */ /* 0x000fc80000000f00 */
[----:B0-----:R-:W-:-:S05]  /*93a0*/  LEA R18, R3, R0, 0x18 ;  /* 0x0000000003127211 */ /* 0x001fca00078ec0ff */
[----:B------:R0:W-:Y:S01]  /*93b0*/  STL [R1+0x3c], R18 ;  /* 0x00003c1201007387 */ /* 0x0001e20000100800 */
[----:B------:R-:W-:-:S05]  /*93c0*/  VIADD R0, R18, 0x200 ;  /* 0x0000020012007836 */ /* 0x000fca0000000000 */
[----:B------:R-:W-:-:S13]  /*93d0*/  LOP3.LUT P0, RZ, R0, 0x9f, RZ, 0xc0, !PT ;  /* 0x0000009f00ff7812 */ /* 0x000fda000780c0ff */
[----:B0-----:R-:W-:Y:S05]  /*93e0*/  @!P0 BRA `(.L_x_177) ;  /* 0x0000000000408947 */ /* 0x001fea0003800000 */
[----:B------:R-:W-:Y:S01]  /*93f0*/  MOV R2, 0x0 ;  /* 0x0000000000027802 */ /* 0x000fe20000000f00 */
[----:B------:R-:W-:Y:S01]  /*9400*/  ULDC.64 UR4, c[0x4][0x78] ;  /* 0x01001e0000047ab9 */ /* 0x000fe20000000a00 */
[----:B------:R-:W-:Y:S01]  /*9410*/  ULDC.64 UR6, c[0x4][0x8] ;  /* 0x0100020000067ab9 */ /* 0x000fe20000000a00 */
[----:B------:R-:W-:Y:S02]  /*9420*/  IMAD.U32 R4, RZ, RZ, UR4 ;  /* 0x00000004ff047e24 */ /* 0x000fe4000f8e00ff */
[----:B------:R-:W-:Y:S01]  /*9430*/  IMAD.U32 R5, RZ, RZ, UR5 ;  /* 0x00000005ff057e24 */ /* 0x000fe2000f8e00ff */
[----:B------:R-:W0:Y:S01]  /*9440*/  LDC.64 R2, c[0x4][R2] ;  /* 0x0100000002027b82 */ /* 0x000e220000000a00 */
[----:B------:R-:W-:Y:S01]  /*9450*/  ULDC.64 UR4, c[0x4][0x80] ;  /* 0x0100200000047ab9 */ /* 0x000fe20000000a00 */
[----:B------:R-:W-:Y:S02]  /*9460*/  IMAD.U32 R10, RZ, RZ, UR6 ;  /* 0x00000006ff0a7e24 */ /* 0x000fe4000f8e00ff */
[----:B------:R-:W-:-:S02]  /*9470*/  IMAD.U32 R6, RZ, RZ, UR4 ;  /* 0x00000004ff067e24 */ /* 0x000fc4000f8e00ff */
[----:B------:R-:W-:Y:S02]  /*9480*/  IMAD.U32 R7, RZ, RZ, UR5 ;  /* 0x00000005ff077e24 */ /* 0x000fe4000f8e00ff */
[----:B------:R-:W-:Y:S02]  /*9490*/  IMAD.U32 R11, RZ, RZ, UR7 ;  /* 0x00000007ff0b7e24 */ /* 0x000fe4000f8e00ff */
[----:B------:R-:W-:Y:S02]  /*94a0*/  IMAD.MOV.U32 R8, RZ, RZ, 0x70 ;  /* 0x00000070ff087424 */ /* 0x000fe400078e00ff */
[----:B------:R-:W-:Y:S02]  /*94b0*/  IMAD.MOV.U32 R12, RZ, RZ, 0x1 ;  /* 0x00000001ff0c7424 */ /* 0x000fe400078e00ff */
[----:B------:R-:W-:-:S07]  /*94c0*/  IMAD.MOV.U32 R13, RZ, RZ, RZ ;  /* 0x000000ffff0d7224 */ /* 0x000fce00078e00ff */
[----:B------:R-:W-:-:S07]  /*94d0*/  LEPC R20, `(.L_x_177) ;  /* 0x000000001014794e */ /* 0x000fce0000000000 */
[----:B0-----:R-:W-:Y:S05]  /*94e0*/  CALL.ABS.NOINC R2 ;  /* 0x0000000002007343 */ /* 0x001fea0003c00000 */
.L_x_177:
[----:B------:R-:W-:-:S05]  /*94f0*/  VIADD R0, R18, 0x28200 ;  /* 0x0002820012007836 */ /* 0x000fca0000000000 */
[----:B------:R-:W-:-:S13]  /*9500*/  LOP3.LUT P0, RZ, R0, 0x9f, RZ, 0xc0, !PT ;  /* 0x0000009f00ff7812 */ /* 0x000fda000780c0ff */
[----:B------:R-:W-:Y:S05]  /*9510*/  @!P0 BRA `(.L_x_178) ;  /* 0x0000000000408947 */ /* 0x000fea0003800000 */
        /* <DEDUP_REMOVED lines=16> */
.L_x_178:
[----:B------:R-:W0:Y:S02]  /*9620*/  LDC R0, c[0x0][0x28c] ;  /* 0x0000a300ff007b82 */ /* 0x000e240000000800 */
[----:B0-----:R-:W-:-:S13]  /*9630*/  ISETP.GE.AND P0, PT, R0, 0x1, PT ;  /* 0x000000010000780c */ /* 0x001fda0003f06270 */
[----:B------:R-:W-:Y:S05]  /*9640*/  @!P0 BRA `(.L_x_176) ;  /* 0x0000001400088947 */ /* 0x000fea0003800000 */
[----:B------:R-:W-:Y:S01]  /*9650*/  IMAD.SHL.U32 R0, R17, 0x100, RZ ;  /* 0x0000010011007824 */ /* 0x000fe200078e00ff */
[----:B------:R0:W5:Y:S01]  /*9660*/  LDL R4, [R1+0x50] ;  /* 0x0000500001047983 */ /* 0x0001620000100800 */
[----:B------:R-:W-:Y:S02]  /*9670*/  IMAD.SHL.U32 R2, R16, 0x40, RZ ;  /* 0x0000004010027824 */ /* 0x000fe400078e00ff */
[C---:B------:R-:W-:Y:S01]  /*9680*/  VIADD R7, R0.reuse, 0x8 ;  /* 0x0000000800077836 */ /* 0x040fe20000000000 */
[----:B------:R0:W5:Y:S01]  /*9690*/  LDL R5, [R1+0x40] ;  /* 0x0000400001057983 */ /* 0x0001620000100800 */
[C---:B------:R-:W-:Y:S02]  /*96a0*/  VIADD R8, R0.reuse, 0x10 ;  /* 0x0000001000087836 */ /* 0x040fe40000000000 */
[----:B------:R-:W-:Y:S01]  /*96b0*/  VIADD R9, R0, 0x18 ;  /* 0x0000001800097836 */ /* 0x000fe20000000000 */
[----:B------:R0:W5:Y:S01]  /*96c0*/  LDL R6, [R1+0x48] ;  /* 0x0000480001067983 */ /* 0x0001620000100800 */
[----:B------:R-:W-:-:S03]  /*96d0*/  IMAD.MOV.U32 R3, RZ, RZ, RZ ;  /* 0x000000ffff037224 */ /* 0x000fc600078e00ff */
[----:B------:R1:W-:Y:S04]  /*96e0*/  STL [R1+0x20], R7 ;  /* 0x0000200701007387 */ /* 0x0003e80000100800 */
[----:B------:R2:W-:Y:S04]  /*96f0*/  STL [R1+0x1c], R8 ;  /* 0x00001c0801007387 */ /* 0x0005e80000100800 */
[----:B------:R3:W-:Y:S01]  /*9700*/  STL [R1+0x18], R9 ;  /* 0x0000180901007387 */ /* 0x0007e20000100800 */
[C---:B-1----:R-:W-:Y:S02]  /*9710*/  VIADD R7, R0.reuse, 0x20 ;  /* 0x0000002000077836 */ /* 0x042fe40000000000 */
[----:B--2---:R-:W-:-:S03]  /*9720*/  VIADD R8, R0, 0x28 ;  /* 0x0000002800087836 */ /* 0x004fc60000000000 */
[----:B------:R1:W-:Y:S01]  /*9730*/  STL [R1+0x14], R7 ;  /* 0x0000140701007387 */ /* 0x0003e20000100800 */
[----:B---3--:R-:W-:-:S03]  /*9740*/  VIADD R9, R0, 0x30 ;  /* 0x0000003000097836 */ /* 0x008fc60000000000 */
[----:B------:R2:W-:Y:S04]  /*9750*/  STL [R1+0x10], R8 ;  /* 0x0000100801007387 */ /* 0x0005e80000100800 */
[----:B------:R3:W-:Y:S01]  /*9760*/  STL [R1+0xc], R9 ;  /* 0x00000c0901007387 */ /* 0x0007e20000100800 */
[C---:B-1----:R-:W-:Y:S02]  /*9770*/  VIADD R7, R0.reuse, 0x38 ;  /* 0x0000003800077836 */ /* 0x042fe40000000000 */
[----:B--2---:R-:W-:-:S03]  /*9780*/  VIADD R8, R0, 0x40 ;  /* 0x0000004000087836 */ /* 0x004fc60000000000 */
[----:B------:R1:W-:Y:S01]  /*9790*/  STL [R1+0x8], R7 ;  /* 0x0000080701007387 */ /* 0x0003e20000100800 */
[----:B---3--:R-:W-:-:S03]  /*97a0*/  VIADD R9, R0, 0x48 ;  /* 0x0000004800097836 */ /* 0x008fc60000000000 */
[----:B------:R2:W-:Y:S01]  /*97b0*/  STL [R1+0x4], R8 ;  /* 0x0000040801007387 */ /* 0x0005e20000100800 */
[C---:B------:R-:W-:Y:S02]  /*97c0*/  VIADD R10, R0.reuse, 0x68 ;  /* 0x00000068000a7836 */ /* 0x040fe40000000000 */
[C---:B------:R-:W-:Y:S01]  /*97d0*/  VIADD R11, R0.reuse, 0x70 ;  /* 0x00000070000b7836 */ /* 0x040fe20000000000 */
[----:B------:R3:W-:Y:S01]  /*97e0*/  STL [R1], R9 ;  /* 0x0000000901007387 */ /* 0x0007e20000100800 */
[C---:B------:R-:W-:Y:S02]  /*97f0*/  VIADD R12, R0.reuse, 0x78 ;  /* 0x00000078000c7836 */ /* 0x040fe40000000000 */
[C---:B-1----:R-:W-:Y:S02]  /*9800*/  VIADD R7, R0.reuse, 0x50 ;  /* 0x0000005000077836 */ /* 0x042fe40000000000 */
[C---:B------:R-:W-:Y:S02]  /*9810*/  VIADD R13, R0.reuse, 0x80 ;  /* 0x00000080000d7836 */ /* 0x040fe40000000000 */
[----:B--2---:R-:W-:-:S02]  /*9820*/  VIADD R8, R0, 0x58 ;  /* 0x0000005800087836 */ /* 0x004fc40000000000 */
[C---:B------:R-:W-:Y:S02]  /*9830*/  VIADD R14, R0.reuse, 0x88 ;  /* 0x00000088000e7836 */ /* 0x040fe40000000000 */
[C---:B---3--:R-:W-:Y:S02]  /*9840*/  VIADD R9, R0.reuse, 0x60 ;  /* 0x0000006000097836 */ /* 0x048fe40000000000 */
[C---:B------:R-:W-:Y:S02]  /*9850*/  VIADD R15, R0.reuse, 0x90 ;  /* 0x00000090000f7836 */ /* 0x040fe40000000000 */
[C---:B------:R-:W-:Y:S02]  /*9860*/  VIADD R16, R0.reuse, 0x98 ;  /* 0x0000009800107836 */ /* 0x040fe40000000000 */
[C---:B------:R-:W-:Y:S02]  /*9870*/  VIADD R17, R0.reuse, 0xa0 ;  /* 0x000000a000117836 */ /* 0x040fe40000000000 */
[----:B------:R-:W-:-:S02]  /*9880*/  VIADD R18, R0, 0xa8 ;  /* 0x000000a800127836 */ /* 0x000fc40000000000 */
[C---:B------:R-:W-:Y:S02]  /*9890*/  VIADD R19, R0.reuse, 0xb0 ;  /* 0x000000b000137836 */ /* 0x040fe40000000000 */
[C---:B------:R-:W-:Y:S02]  /*98a0*/  VIADD R20, R0.reuse, 0xb8 ;  /* 0x000000b800147836 */ /* 0x040fe40000000000 */
[C---:B------:R-:W-:Y:S02]  /*98b0*/  VIADD R21, R0.reuse, 0xc0 ;  /* 0x000000c000157836 */ /* 0x040fe40000000000 */
[C---:B------:R-:W-:Y:S02]  /*98c0*/  VIADD R22, R0.reuse, 0xc8 ;  /* 0x000000c800167836 */ /* 0x040fe40000000000 */
[C---:B------:R-:W-:Y:S02]  /*98d0*/  VIADD R23, R0.reuse, 0xd0 ;  /* 0x000000d000177836 */ /* 0x040fe40000000000 */
[----:B------:R-:W-:-:S02]  /*98e0*/  VIADD R24, R0, 0xd8 ;  /* 0x000000d800187836 */ /* 0x000fc40000000000 */
[C---:B------:R-:W-:Y:S02]  /*98f0*/  VIADD R25, R0.reuse, 0xe0 ;  /* 0x000000e000197836 */ /* 0x040fe40000000000 */
[C---:B------:R-:W-:Y:S02]  /*9900*/  VIADD R26, R0.reuse, 0xe8 ;  /* 0x000000e8001a7836 */ /* 0x040fe40000000000 */
[C---:B------:R-:W-:Y:S02]  /*9910*/  VIADD R27, R0.reuse, 0xf0 ;  /* 0x000000f0001b7836 */ /* 0x040fe40000000000 */
[----:B------:R-:W-:Y:S02]  /*9920*/  VIADD R28, R0, 0xf8 ;  /* 0x000000f8001c7836 */ /* 0x000fe40000000000 */
[C---:B------:R-:W-:Y:S02]  /*9930*/  VIADD R29, R2.reuse, 0x8 ;  /* 0x00000008021d7836 */ /* 0x040fe40000000000 */
[----:B------:R-:W-:-:S02]  /*9940*/  VIADD R30, R2, 0x10 ;  /* 0x00000010021e7836 */ /* 0x000fc40000000000 */
[C---:B------:R-:W-:Y:S02]  /*9950*/  VIADD R31, R2.reuse, 0x18 ;  /* 0x00000018021f7836 */ /* 0x040fe40000000000 */
[C---:B------:R-:W-:Y:S02]  /*9960*/  VIADD R32, R2.reuse, 0x20 ;  /* 0x0000002002207836 */ /* 0x040fe40000000000 */
[C---:B------:R-:W-:Y:S02]  /*9970*/  VIADD R33, R2.reuse, 0x28 ;  /* 0x0000002802217836 */ /* 0x040fe40000000000 */
[C---:B------:R-:W-:Y:S02]  /*9980*/  VIADD R34, R2.reuse, 0x30 ;  /* 0x0000003002227836 */ /* 0x040fe40000000000 */
[----:B0-----:R-:W-:-:S07]  /*9990*/  VIADD R35, R2, 0x38 ;  /* 0x0000003802237836 */ /* 0x001fce0000000000 */
.L_x_182:
[----:B------:R0:W-:Y:S04]  /*99a0*/  STL [R1+0x54], R0 ;  /* 0x0000540001007387 */ /* 0x0001e80000100800 */
[----:B0-----:R-:W2:Y:S01]  /*99b0*/  LDL R0, [R1+0x3c] ;  /* 0x00003c0001007983 */ /* 0x001ea20000100800 */
[----:B-----5:R-:W-:Y:S01]  /*99c0*/  SHF.L.U32 R37, R5, 0x1f, RZ ;  /* 0x0000001f05257819 */ /* 0x020fe200000006ff */
[----:B--2---:R-:W-:Y:S02]  /*99d0*/  IMAD R36, R6, 0x8, R0 ;  /* 0x0000000806247824 */ /* 0x004fe400078e0200 */
[----:B------:R0:W5:Y:S02]  /*99e0*/  LDL.LU R0, [R1+0x54] ;  /* 0x0000540001007983 */ /* 0x0001640000300800 */
[----:B------:R-:W1:Y:S02]  /*99f0*/  SYNCS.PHASECHK.TRANS64.TRYWAIT P0, [R36+URZ+0x28], R37 ;  /* 0x00002825240075a7 */ /* 0x000e64000800017f */
[----:B01----:R-:W-:Y:S05]  /*9a00*/  @!P0 BRA `(.L_x_179) ;  /* 0x0000002000648947 */ /* 0x003fea0003800000 */
.L_x_210:
[----:B------:R1:W-:Y:S04]  /*9a10*/  STL [R1+0x58], R2 ;  /* 0x0000580201007387 */ /* 0x0003e80000100800 */
[----:B-----5:R2:W-:Y:S01]  /*9a20*/  STL [R1+0x54], R0 ;  /* 0x0000540001007387 */ /* 0x0205e20000100800 */
[----:B-1----:R-:W1:Y:S03]  /*9a30*/  S2R R2, SR_TID.X ;  /* 0x0000000000027919 */ /* 0x002e660000002100 */
[----:B--2---:R-:W2:Y:S01]  /*9a40*/  LDL R0, [R1+0x2c] ;  /* 0x00002c0001007983 */ /* 0x004ea20000100800 */
[----:B-1----:R-:W-:-:S03]  /*9a50*/  LOP3.LUT P0, RZ, R2, 0x7f, RZ, 0xc0, !PT ;  /* 0x0000007f02ff7812 */ /* 0x002fc6000780c0ff */
[----:B------:R1:W5:Y:S10]  /*9a60*/  LDL.LU R2, [R1+0x58] ;  /* 0x0000580001027983 */ /* 0x0003740000300800 */
[----:B0-----:R-:W0:Y:S02]  /*9a70*/  @!P0 LDC R37, c[0x0][0x500] ;  /* 0x00014000ff258b82 */ /* 0x001e240000000800 */
[----:B0-----:R2:W-:Y:S02]  /*9a80*/  @!P0 SYNCS.ARRIVE.TRANS64 RZ, [R36+URZ], R37 ;  /* 0x0000002524ff89a7 */ /* 0x0015e4000800003f */
[----:B--2---:R-:W-:-:S02]  /*9a90*/  PRMT R37, R0, 0x9910, RZ ;  /* 0x0000991000257816 */ /* 0x004fc400000000ff */
[----:B------:R1:W5:Y:S02]  /*9aa0*/  LDL.LU R0, [R1+0x54] ;  /* 0x0000540001007983 */ /* 0x0003640000300800 */
[----:B------:R-:W-:-:S13]  /*9ab0*/  ISETP.NE.AND P0, PT, R37, 0x2, PT ;  /* 0x000000022500780c */ /* 0x000fda0003f05270 */
[----:B-1----:R-:W-:Y:S05]  /*9ac0*/  @P0 BRA `(.L_x_180) ;  /* 0x0000000000040947 */ /* 0x002fea0003800000 */
[----:B------:R-:W-:Y:S01]  /*9ad0*/  BPT.TRAP 0x1 ;  /* 0x000000040000795c */ /* 0x000fe20000300000 */
.L_x_180:
[----:B-----5:R0:W-:Y:S04]  /*9ae0*/  STL [R1+0x54], R0 ;  /* 0x0000540001007387 */ /* 0x0201e80000100800 */
[----:B0-----:R-:W2:Y:S02]  /*9af0*/  LDL R0, [R1+0x28] ;  /* 0x0000280001007983 */ /* 0x001ea40000100800 */
[----:B--2---:R-:W-:Y:S02]  /*9b00*/  LOP3.LUT P0, RZ, R0, 0x1, RZ, 0xc0, !PT ;  /* 0x0000000100ff7812 */ /* 0x004fe4000780c0ff */
[----:B------:R0:W5:Y:S11]  /*9b10*/  LDL.LU R0, [R1+0x54] ;  /* 0x0000540001007983 */ /* 0x0001760000300800 */
[----:B0-----:R-:W-:Y:S05]  /*9b20*/  @P0 BRA `(.L_x_181) ;  /* 0x0000000000040947 */ /* 0x001fea0003800000 */
[----:B------:R-:W-:Y:S01]  /*9b30*/  BPT.TRAP 0x1 ;  /* 0x000000040000795c */ /* 0x000fe20000300000 */
.L_x_181:
[----:B------:R0:W-:Y:S04]  /*9b40*/  STL [R1+0x68], R32 ;  /* 0x0000682001007387 */ /* 0x0001e80000100800 */
[----:B0-----:R-:W2:Y:S04]  /*9b50*/  LDL R32, [R1+0x20] ;  /* 0x0000200001207983 */ /* 0x001ea80000100800 */
[----:B------:R0:W-:Y:S04]  /*9b60*/  STL [R1+0x64], R33 ;  /* 0x0000642101007387 */ /* 0x0001e80000100800 */
[----:B0-----:R-:W3:Y:S04]  /*9b70*/  LDL R33, [R1+0x24] ;  /* 0x0000240001217983 */ /* 0x001ee80000100800 */
[----:B------:R0:W-:Y:S04]  /*9b80*/  STL [R1+0x60], R34 ;  /* 0x0000602201007387 */ /* 0x0001e80000100800 */
[----:B0-----:R-:W4:Y:S04]  /*9b90*/  LDL R34, [R1+0x1c] ;  /* 0x00001c0001227983 */ /* 0x001f280000100800 */
[----:B------:R0:W-:Y:S04]  /*9ba0*/  STL [R1+0x5c], R35 ;  /* 0x00005c2301007387 */ /* 0x0001e80000100800 */
[----:B0-----:R-:W4:Y:S04]  /*9bb0*/  LDL R35, [R1+0x18] ;  /* 0x0000180001237983 */ /* 0x001f280000100800 */
[----:B------:R0:W-:Y:S04]  /*9bc0*/  STL [R1+0x58], R4 ;  /* 0x0000580401007387 */ /* 0x0001e80000100800 */
[----:B0-----:R-:W2:Y:S01]  /*9bd0*/  LDL R4, [R1+0x3c] ;  /* 0x00003c0001047983 */ /* 0x001ea20000100800 */
[----:B------:R-:W-:-:S03]  /*9be0*/  R2UR UR9, R36 ;  /* 0x00000000240972ca */ /* 0x000fc600000e0000 */
[----:B------:R0:W-:Y:S04]  /*9bf0*/  STL [R1+0x54], R5 ;  /* 0x0000540501007387 */ /* 0x0001e80000100800 */
[----:B0-----:R-:W4:Y:S01]  /*9c00*/  LDL R5, [R1+0x14] ;  /* 0x0000140001057983 */ /* 0x001f220000100800 */
[----:B--2---:R-:W-:-:S05]  /*9c10*/  IMAD R36, R6, 0x8000, R4 ;  /* 0x0000800006247824 */ /* 0x004fca00078e0204 */
[----:B------:R-:W-:Y:S01]  /*9c20*/  R2UR UR16, R36 ;  /* 0x00000000241072ca */ /* 0x000fe200000e0000 */
[----:B------:R-:W-:Y:S02]  /*9c30*/  IMAD R36, R6, 0x2000, R4 ;  /* 0x0000200006247824 */ /* 0x000fe400078e0204 */
[----:B------:R-:W2:Y:S01]  /*9c40*/  LDL R4, [R1+0x10] ;  /* 0x0000100001047983 */ /* 0x000ea20000100800 */
[----:B------:R-:W-:Y:S02]  /*9c50*/  R2UR UR20, R32 ;  /* 0x00000000201472ca */ /* 0x000fe400000e0000 */
[----:B---3--:R-:W-:Y:S01]  /*9c60*/  R2UR UR12, R33 ;  /* 0x00000000210c72ca */ /* 0x008fe200000e0000 */
[----:B------:R-:W3:Y:S01]  /*9c70*/  LDL.LU R32, [R1+0x68] ;  /* 0x0000680001207983 */ /* 0x000ee20000300800 */
[----:B----4-:R-:W-:Y:S02]  /*9c80*/  R2UR UR21, R34 ;  /* 0x00000000221572ca */ /* 0x010fe400000e0000 */
[----:B------:R-:W-:Y:S01]  /*9c90*/  R2UR UR22, R35 ;  /* 0x00000000231672ca */ /* 0x000fe200000e0000 */
[----:B------:R-:W4:Y:S04]  /*9ca0*/  LDL.LU R33, [R1+0x64] ;  /* 0x0000640001217983 */ /* 0x000f280000300800 */
[----:B------:R-:W3:Y:S04]  /*9cb0*/  LDL R34, [R1+0xc] ;  /* 0x00000c0001227983 */ /* 0x000ee80000100800 */
[----:B------:R-:W4:Y:S01]  /*9cc0*/  LDL R35, [R1+0x8] ;  /* 0x0000080001237983 */ /* 0x000f220000100800 */
[----:B------:R-:W-:-:S03]  /*9cd0*/  R2UR UR23, R5 ;  /* 0x00000000051772ca */ /* 0x000fc600000e0000 */
[----:B------:R-:W4:Y:S01]  /*9ce0*/  LDL R5, [R1] ;  /* 0x0000000001057983 */ /* 0x000f220000100800 */
[----:B--2---:R-:W-:-:S03]  /*9cf0*/  R2UR UR24, R4 ;  /* 0x00000000041872ca */ /* 0x004fc600000e0000 */
[----:B------:R-:W2:Y:S01]  /*9d00*/  LDL R4, [R1+0x4] ;  /* 0x0000040001047983 */ /* 0x000ea20000100800 */
[----:B-----5:R-:W-:Y:S01]  /*9d10*/  R2UR UR10, R0 ;  /* 0x00000000000a72ca */ /* 0x020fe200000e0000 */
[----:B------:R-:W-:Y:S01]  /*9d20*/  UIADD3 UR14, UP0, UR36, 0xf0, URZ ;  /* 0x000000f0240e7890 */ /* 0x000fe2000ff1e03f */
[----:B------:R-:W-:Y:S01]  /*9d30*/  R2UR UR11, R3 ;  /* 0x00000000030b72ca */ /* 0x000fe200000e0000 */
[----:B------:R-:W-:Y:S02]  /*9d40*/  UIADD3 UR8, UR16, 0x200, URZ ;  /* 0x0000020010087890 */ /* 0x000fe4000fffe03f */
[----:B------:R-:W-:Y:S02]  /*9d50*/  UIADD3.X UR15, URZ, UR37, URZ, UP0, !UPT ;  /* 0x000000253f0f7290 */ /* 0x000fe400087fe43f */
[----:B------:R-:W-:Y:S02]  /*9d60*/  UIADD3 UR17, UR16, 0x600, URZ ;  /* 0x0000060010117890 */ /* 0x000fe4000fffe03f */
[----:B------:R-:W-:Y:S01]  /*9d70*/  UIADD3 UR18, UR16, 0xa00, URZ ;  /* 0x00000a0010127890 */ /* 0x000fe2000fffe03f */
[----:B------:R-:W-:Y:S01]  /*9d80*/  UMOV UR4, 0x0 ;  /* 0x0000000000047882 */ /* 0x000fe20000000000 */
[----:B------:R-:W-:-:S04]  /*9d90*/  UMOV UR5, 0x10000000 ;  /* 0x1000000000057882 */ /* 0x000fc80000000000 */
[----:B------:R0:W-:Y:S01]  /*9da0*/  UTMALDG.3D [UR8], [UR14], desc[UR4] ;  /* 0x000004080e0075b4 */ /* 0x0001e20008011000 */
[----:B------:R-:W-:Y:S01]  /*9db0*/  UIADD3 UR19, UR16, 0xe00, URZ ;  /* 0x00000e0010137890 */ /* 0x000fe2000fffe03f */
[----:B0-----:R-:W-:Y:S01]  /*9dc0*/  UMOV UR8, UR17 ;  /* 0x0000001100087c82 */ /* 0x001fe20008000000 */
[----:B------:R-:W-:Y:S02]  /*9dd0*/  UMOV UR10, UR20 ;  /* 0x00000014000a7c82 */ /* 0x000fe40008000000 */
[----:B------:R0:W-:Y:S01]  /*9de0*/  UTMALDG.3D [UR8], [UR14], desc[UR4] ;  /* 0x000004080e0075b4 */ /* 0x0001e20008011000 */
[----:B---3--:R-:W-:Y:S02]  /*9df0*/  R2UR UR20, R34 ;  /* 0x00000000221472ca */ /* 0x008fe400000e0000 */
[----:B------:R-:W3:Y:S01]  /*9e00*/  LDL.LU R34, [R1+0x60] ;  /* 0x0000600001227983 */ /* 0x000ee20000300800 */
[----:B0-----:R-:W-:Y:S01]  /*9e10*/  UMOV UR8, UR18 ;  /* 0x0000001200087c82 */ /* 0x001fe20008000000 */
[----:B------:R-:W-:Y:S01]  /*9e20*/  UMOV UR10, UR21 ;  /* 0x00000015000a7c82 */ /* 0x000fe20008000000 */
[----:B----4-:R-:W-:Y:S01]  /*9e30*/  R2UR UR21, R35 ;  /* 0x00000000231572ca */ /* 0x010fe200000e0000 */
[----:B------:R0:W-:Y:S01]  /*9e40*/  UTMALDG.3D [UR8], [UR14], desc[UR4] ;  /* 0x000004080e0075b4 */ /* 0x0001e20008011000 */
[----:B------:R-:W4:Y:S01]  /*9e50*/  LDL.LU R35, [R1+0x5c] ;  /* 0x00005c0001237983 */ /* 0x000f220000300800 */
[----:B0-----:R-:W-:Y:S01]  /*9e60*/  UMOV UR10, UR22 ;  /* 0x00000016000a7c82 */ /* 0x001fe20008000000 */
[----:B------:R-:W-:-:S02]  /*9e70*/  UMOV UR8, UR19 ;  /* 0x0000001300087c82 */ /* 0x000fc40008000000 */
[----:B------:R0:W-:Y:S02]  /*9e80*/  UTMALDG.3D [UR8], [UR14], desc[UR4] ;  /* 0x000004080e0075b4 */ /* 0x0001e40008011000 */
[----:B0-----:R-:W-:Y:S01]  /*9e90*/  UMOV UR10, UR23 ;  /* 0x00000017000a7c82 */ /* 0x001fe20008000000 */
[----:B------:R-:W-:Y:S02]  /*9ea0*/  R2UR UR23, R5 ;  /* 0x00000000051772ca */ /* 0x000fe400000e0000 */
[----:B--2---:R-:W-:Y:S02]  /*9eb0*/  R2UR UR22, R4 ;  /* 0x00000000041672ca */ /* 0x004fe400000e0000 */
[----:B------:R-:W2:Y:S04]  /*9ec0*/  LDL.LU R4, [R1+0x58] ;  /* 0x0000580001047983 */ /* 0x000ea80000300800 */
[----:B------:R-:W4:Y:S01]  /*9ed0*/  LDL.LU R5, [R1+0x54] ;  /* 0x0000540001057983 */ /* 0x000f220000300800 */
[----:B------:R-:W-:-:S02]  /*9ee0*/  UIADD3 UR17, UR16, 0x1200, URZ ;  /* 0x0000120010117890 */ /* 0x000fc4000fffe03f */
[----:B------:R-:W-:Y:S02]  /*9ef0*/  UIADD3 UR18, UR16, 0x1600, URZ ;  /* 0x0000160010127890 */ /* 0x000fe4000fffe03f */
[----:B------:R-:W-:-:S03]  /*9f00*/  UIADD3 UR19, UR16, 0x1a00, URZ ;  /* 0x00001a0010137890 */ /* 0x000fc6000fffe03f */
[----:B------:R-:W-:Y:S01]  /*9f10*/  UMOV UR8, UR17 ;  /* 0x0000001100087c82 */ /* 0x000fe20008000000 */
[----:B------:R-:W-:Y:S01]  /*9f20*/  UIADD3 UR17, UR16, 0x1e00, URZ ;  /* 0x00001e0010117890 */ /* 0x000fe2000fffe03f */
[----:B------:R0:W-:Y:S02]  /*9f30*/  UTMALDG.3D [UR8], [UR14], desc[UR4] ;  /* 0x000004080e0075b4 */ /* 0x0001e40008011000 */
[----:B0-----:R-:W-:Y:S01]  /*9f40*/  UMOV UR8, UR18 ;  /* 0x0000001200087c82 */ /* 0x001fe20008000000 */
[----:B------:R-:W-:Y:S01]  /*9f50*/  UMOV UR10, UR24 ;  /* 0x00000018000a7c82 */ /* 0x000fe20008000000 */
[----:B------:R-:W-:Y:S01]  /*9f60*/  R2UR UR24, R7 ;  /* 0x00000000071872ca */ /* 0x000fe200000e0000 */
        /* <DEDUP_REMOVED lines=61> */
[----:B------:R0:W-:Y:S01]  /*a340*/  UTMALDG.3D [UR8], [UR14], desc[UR4] ;  /* 0x000004080e0075b4 */ /* 0x0001e20008011000 */
[----:B------:R-:W-:Y:S01]  /*a350*/  R2UR UR13, R36 ;  /* 0x00000000240d72ca */ /* 0x000fe200000e0000 */
        /* <DEDUP_REMOVED lines=15> */
[----:B------:R-:W-:Y:S01]  /*a450*/  UIADD3 UR6, UP1, UR36, 0x1f0, URZ ;  /* 0x000001f024067890 */ /* 0x000fe2000ff3e03f */
[----:B0-----:R-:W-:Y:S01]  /*a460*/  UMOV UR8, UR19 ;  /* 0x0000001300087c82 */ /* 0x001fe20008000000 */
[----:B------:R-:W-:Y:S01]  /*a470*/  UMOV UR10, UR20 ;  /* 0x00000014000a7c82 */ /* 0x000fe20008000000 */
[----:B------:R-:W-:Y:S01]  /*a480*/  R2UR UR20, R23 ;  /* 0x00000000171472ca */ /* 0x000fe200000e0000 */
[----:B------:R-:W-:Y:S01]  /*a490*/  UIADD3 UR19, UR16, 0x6200, URZ ;  /* 0x0000620010137890 */ /* 0x000fe2000fffe03f */
[----:B------:R0:W-:Y:S01]  /*a4a0*/  UTMALDG.3D [UR8], [UR14], desc[UR4] ;  /* 0x000004080e0075b4 */ /* 0x0001e20008011000 */
[----:B------:R-:W-:Y:S01]  /*a4b0*/  UIADD3.X UR7, URZ, UR37, URZ, UP1, !UPT ;  /* 0x000000253f077290 */ /* 0x000fe20008ffe43f */
        /* <DEDUP_REMOVED lines=25> */
[----:B--2---:R-:W-:Y:S01]  /*a650*/  VIADD R4, R4, 0xffffffff ;  /* 0xffffffff04047836 */ /* 0x004fe20000000000 */
[----:B0-----:R-:W-:Y:S01]  /*a660*/  UMOV UR8, UR19 ;  /* 0x0000001300087c82 */ /* 0x001fe20008000000 */
[----:B------:R-:W-:Y:S01]  /*a670*/  UMOV UR10, UR21 ;  /* 0x00000015000a7c82 */ /* 0x000fe20008000000 */
[----:B------:R-:W-:Y:S01]  /*a680*/  R2UR UR21, R2 ;  /* 0x00000000021572ca */ /* 0x000fe200000e0000 */
[----:B------:R-:W-:Y:S01]  /*a690*/  UIADD3 UR19, UR16, 0x7a00, URZ ;  /* 0x00007a0010137890 */ /* 0x000fe2000fffe03f */
[----:B------:R0:W-:Y:S01]  /*a6a0*/  UTMALDG.3D [UR8], [UR14], desc[UR4] ;  /* 0x000004080e0075b4 */ /* 0x0001e20008011000 */
[----:B------:R-:W-:Y:S01]  /*a6b0*/  UIADD3 UR16, UR16, 0x7e00, URZ ;  /* 0x00007e0010107890 */ /* 0x000fe2000fffe03f */
[----:B0-----:R-:W-:Y:S01]  /*a6c0*/  UMOV UR8, UR17 ;  /* 0x0000001100087c82 */ /* 0x001fe20008000000 */
[----:B------:R-:W-:Y:S01]  /*a6d0*/  UMOV UR10, UR22 ;  /* 0x00000016000a7c82 */ /* 0x000fe20008000000 */
[----:B------:R-:W-:Y:S01]  /*a6e0*/  R2UR UR22, R29 ;  /* 0x000000001d1672ca */ /* 0x000fe200000e0000 */
[----:B------:R0:W-:Y:S01]  /*a6f0*/  UTMALDG.3D [UR8], [UR14], desc[UR4] ;  /* 0x000004080e0075b4 */ /* 0x0001e20008011000 */
[----:B------:R-:W-:Y:S01]  /*a700*/  UIADD3 UR17, UR13, 0x28200, URZ ;  /* 0x000282000d117890 */ /* 0x000fe2000fffe03f */
[----:B------:R-:W-:Y:S01]  /*a710*/  ISETP.GT.AND P1, PT, R4, 0x1, PT ;  /* 0x000000010400780c */ /* 0x000fe20003f24270 */
[----:B0-----:R-:W-:Y:S01]  /*a720*/  UMOV UR8, UR18 ;  /* 0x0000001200087c82 */ /* 0x001fe20008000000 */
[----:B------:R-:W-:Y:S01]  /*a730*/  UMOV UR10, UR23 ;  /* 0x00000017000a7c82 */ /* 0x000fe20008000000 */
[----:B------:R-:W-:Y:S01]  /*a740*/  R2UR UR23, R30 ;  /* 0x000000001e1772ca */ /* 0x000fe200000e0000 */
[----:B------:R0:W-:Y:S01]  /*a750*/  UTMALDG.3D [UR8], [UR14], desc[UR4] ;  /* 0x000004080e0075b4 */ /* 0x0001e20008011000 */
[----:B------:R-:W-:Y:S01]  /*a760*/  UIADD3 UR18, UR13, 0x28600, URZ ;  /* 0x000286000d127890 */ /* 0x000fe2000fffe03f */
[----:B------:R-:W-:Y:S01]  /*a770*/  VIADD R6, R6, 0x1 ;  /* 0x0000000106067836 */ /* 0x000fe20000000000 */
[----:B0-----:R-:W-:Y:S01]  /*a780*/  UMOV UR8, UR19 ;  /* 0x0000001300087c82 */ /* 0x001fe20008000000 */
[----:B------:R-:W-:-:S02]  /*a790*/  UMOV UR10, UR24 ;  /* 0x00000018000a7c82 */ /* 0x000fc40008000000 */
[----:B------:R0:W-:Y:S01]  /*a7a0*/  UTMALDG.3D [UR8], [UR14], desc[UR4] ;  /* 0x000004080e0075b4 */ /* 0x0001e20008011000 */
[----:B------:R-:W-:Y:S01]  /*a7b0*/  R2UR UR19, R31 ;  /* 0x000000001f1372ca */ /* 0x000fe200000e0000 */
[----:B0-----:R-:W-:Y:S01]  /*a7c0*/  UMOV UR8, UR16 ;  /* 0x0000001000087c82 */ /* 0x001fe20008000000 */
[----:B------:R-:W-:Y:S01]  /*a7d0*/  UMOV UR10, UR20 ;  /* 0x00000014000a7c82 */ /* 0x000fe20008000000 */
[----:B------:R-:W-:Y:S01]  /*a7e0*/  UIADD3 UR16, UR13, 0x28a00, URZ ;  /* 0x00028a000d107890 */ /* 0x000fe2000fffe03f */
[----:B------:R0:W-:Y:S01]  /*a7f0*/  UTMALDG.3D [UR8], [UR14], desc[UR4] ;  /* 0x000004080e0075b4 */ /* 0x0001e20008011000 */
[----:B------:R-:W-:Y:S02]  /*a800*/  R2UR UR20, R32 ;  /* 0x00000000201472ca */ /* 0x000fe400000e0000 */
[----:B------:R-:W-:Y:S01]  /*a810*/  ISETP.NE.AND P0, PT, R6, 0x5, PT ;  /* 0x000000050600780c */ /* 0x000fe20003f05270 */
[----:B0-----:R-:W-:Y:S01]  /*a820*/  UMOV UR8, UR17 ;  /* 0x0000001100087c82 */ /* 0x001fe20008000000 */
[----:B------:R-:W-:Y:S01]  /*a830*/  UMOV UR10, UR21 ;  /* 0x00000015000a7c82 */ /* 0x000fe20008000000 */
[----:B------:R-:W-:Y:S01]  /*a840*/  UIADD3 UR17, UR13, 0x28e00, URZ ;  /* 0x00028e000d117890 */ /* 0x000fe2000fffe03f */
[----:B------:R0:W-:Y:S01]  /*a850*/  UTMALDG.3D [UR8], [UR6], desc[UR4] ;  /* 0x00000408060075b4 */ /* 0x0001e20008011000 */
[----:B------:R-:W-:Y:S01]  /*a860*/  R2UR UR21, R33 ;  /* 0x00000000211572ca */ /* 0x000fe200000e0000 */
[----:B------:R-:W-:-:S02]  /*a870*/  UIADD3 UR14, UR13, 0x29600, URZ ;  /* 0x000296000d0e7890 */ /* 0x000fc4000fffe03f */
[----:B------:R-:W-:Y:S01]  /*a880*/  UIADD3 UR15, UR13, 0x29a00, URZ ;  /* 0x00029a000d0f7890 */ /* 0x000fe2000fffe03f */
[----:B0-----:R-:W-:Y:S01]  /*a890*/  UMOV UR8, UR18 ;  /* 0x0000001200087c82 */ /* 0x001fe20008000000 */
[----:B------:R-:W-:Y:S02]  /*a8a0*/  UMOV UR10, UR22 ;  /* 0x00000016000a7c82 */ /* 0x000fe40008000000 */
[----:B------:R0:W-:Y:S01]  /*a8b0*/  UTMALDG.3D [UR8], [UR6], desc[UR4] ;  /* 0x00000408060075b4 */ /* 0x0001e20008011000 */
[----:B------:R-:W-:Y:S02]  /*a8c0*/  UIADD3 UR18, UR13, 0x29200, URZ ;  /* 0x000292000d127890 */ /* 0x000fe4000fffe03f */
[----:B------:R-:W-:Y:S01]  /*a8d0*/  UIADD3 UR13, UR13, 0x29e00, URZ ;  /* 0x00029e000d0d7890 */ /* 0x000fe2000fffe03f */
[----:B------:R-:W-:Y:S01]  /*a8e0*/  SEL R36, RZ, 0x1, P0 ;  /* 0x00000001ff247807 */ /* 0x000fe20000000000 */
[----:B0-----:R-:W-:Y:S01]  /*a8f0*/  UMOV UR8, UR16 ;  /* 0x0000001000087c82 */ /* 0x001fe20008000000 */
[----:B------:R-:W-:Y:S01]  /*a900*/  UMOV UR10, UR23 ;  /* 0x00000017000a7c82 */ /* 0x000fe20008000000 */
[----:B---3--:R-:W-:Y:S01]  /*a910*/  R2UR UR16, R34 ;  /* 0x00000000221072ca */ /* 0x008fe200000e0000 */
[----:B------:R0:W-:Y:S01]  /*a920*/  UTMALDG.3D [UR8], [UR6], desc[UR4] ;  /* 0x00000408060075b4 */ /* 0x0001e20008011000 */
[----:B----4-:R-:W-:Y:S01]  /*a930*/  LOP3.LUT R5, R5, R36, RZ, 0x3c, !PT ;  /* 0x0000002405057212 */ /* 0x010fe200078e3cff */
[----:B------:R-:W-:Y:S01]  /*a940*/  VIADD R3, R3, 0x20 ;  /* 0x0000002003037836 */ /* 0x000fe20000000000 */
[----:B------:R-:W-:Y:S01]  /*a950*/  SEL R6, R6, RZ, P0 ;  /* 0x000000ff06067207 */ /* 0x000fe20000000000 */
[----:B0-----:R-:W-:Y:S01]  /*a960*/  UMOV UR8, UR17 ;  /* 0x0000001100087c82 */ /* 0x001fe20008000000 */
[----:B------:R-:W-:Y:S01]  /*a970*/  R2UR UR17, R35 ;  /* 0x00000000231172ca */ /* 0x000fe200000e0000 */
[----:B------:R-:W-:-:S02]  /*a980*/  UMOV UR10, UR19 ;  /* 0x00000013000a7c82 */ /* 0x000fc40008000000 */
[----:B------:R0:W-:Y:S02]  /*a990*/  UTMALDG.3D [UR8], [UR6], desc[UR4] ;  /* 0x00000408060075b4 */ /* 0x0001e40008011000 */
[----:B0-----:R-:W-:Y:S01]  /*a9a0*/  UMOV UR8, UR18 ;  /* 0x0000001200087c82 */ /* 0x001fe20008000000 */
[----:B------:R-:W-:Y:S02]  /*a9b0*/  UMOV UR10, UR20 ;  /* 0x00000014000a7c82 */ /* 0x000fe40008000000 */
[----:B------:R0:W-:Y:S02]  /*a9c0*/  UTMALDG.3D [UR8], [UR6], desc[UR4] ;  /* 0x00000408060075b4 */ /* 0x0001e40008011000 */
[----:B0-----:R-:W-:Y:S01]  /*a9d0*/  UMOV UR8, UR14 ;  /* 0x0000000e00087c82 */ /* 0x001fe20008000000 */
[----:B------:R-:W-:Y:S02]  /*a9e0*/  UMOV UR10, UR21 ;  /* 0x00000015000a7c82 */ /* 0x000fe40008000000 */
[----:B------:R0:W-:Y:S02]  /*a9f0*/  UTMALDG.3D [UR8], [UR6], desc[UR4] ;  /* 0x00000408060075b4 */ /* 0x0001e40008011000 */
[----:B0-----:R-:W-:Y:S01]  /*aa00*/  UMOV UR8, UR15 ;  /* 0x0000000f00087c82 */ /* 0x001fe20008000000 */
[----:B------:R-:W-:-:S02]  /*aa10*/  UMOV UR10, UR16 ;  /* 0x00000010000a7c82 */ /* 0x000fc40008000000 */
[----:B------:R0:W-:Y:S02]  /*aa20*/  UTMALDG.3D [UR8], [UR6], desc[UR4] ;  /* 0x00000408060075b4 */ /* 0x0001e40008011000 */
[----:B0-----:R-:W-:Y:S01]  /*aa30*/  UMOV UR8, UR13 ;  /* 0x0000000d00087c82 */ /* 0x001fe20008000000 */
[----:B------:R-:W-:Y:S02]  /*aa40*/  UMOV UR10, UR17 ;  /* 0x00000011000a7c82 */ /* 0x000fe40008000000 */
[----:B------:R0:W-:Y:S02]  /*aa50*/  UTMALDG.3D [UR8], [UR6], desc[UR4] ;  /* 0x00000408060075b4 */ /* 0x0001e40008011000 */
[----:B0-----:R-:W-:Y:S05]  /*aa60*/  @P1 BRA `(.L_x_182) ;  /* 0xffffffec00cc1947 */ /* 0x001fea000383ffff */
.L_x_176:
[----:B------:R-:W-:Y:S05]  /*aa70*/  BSYNC B6 ;  /* 0x0000000000067941 */ /* 0x000fea0003800000 */
.L_x_175:
[----:B------:R-:W2:Y:S01]  /*aa80*/  LDL.LU R30, [R1+0x4c] ;  /* 0x00004c00011e7983 */ /* 0x000ea20000300800 */
[----:B------:R-:W-:-:S03]  /*aa90*/  ULDC.64 UR4, c[0x0][0x650] ;  /* 0x0001940000047ab9 */ /* 0x000fc60000000a00 */
[----:B------:R-:W3:Y:S04]  /*aaa0*/  LDL.LU R31, [R1+0x48] ;  /* 0x00004800011f7983 */ /* 0x000ee80000300800 */
[----:B------:R-:W3:Y:S04]  /*aab0*/  LDL R32, [R1+0x44] ;  /* 0x0000440001207983 */ /* 0x000ee80000100800 */
[----:B------:R-:W4:Y:S04]  /*aac0*/  LDL.LU R33, [R1+0x40] ;  /* 0x0000400001217983 */ /* 0x000f280000300800 */
[----:B------:R-:W5:Y:S04]  /*aad0*/  LDL.LU R34, [R1+0x34] ;  /* 0x0000340001227983 */ /* 0x000f680000300800 */
[----:B------:R-:W4:Y:S01]  /*aae0*/  LDL.LU R35, [R1+0x38] ;  /* 0x0000380001237983 */ /* 0x000f220000300800 */
[----:B------:R-:W-:Y:S01]  /*aaf0*/  BSSY B0, `(.L_x_183) ;  /* 0x0000077000007945 */ /* 0x000fe20003800000 */
[----:B------:R-:W-:-:S02]  /*ab00*/  IMAD.MOV.U32 R17, RZ, RZ, -0x1 ;  /* 0xffffffffff117424 */ /* 0x000fc400078e00ff */
[----:B------:R-:W-:Y:S01]  /*ab10*/  IMAD.MOV.U32 R16, RZ, RZ, -0x1 ;  /* 0xffffffffff107424 */ /* 0x000fe200078e00ff */
[----:B--2---:R-:W-:Y:S01]  /*ab20*/  LOP3.LUT P1, RZ, R30, 0xff, RZ, 0xc0, !PT ;  /* 0x000000ff1eff7812 */ /* 0x004fe2000782c0ff */
[----:B---3--:R-:W-:-:S12]  /*ab30*/  IMAD.IADD R5, R32, 0x1, R31 ;  /* 0x0000000120057824 */ /* 0x008fd800078e021f */
[----:B-1----:R-:W0:Y:S01]  /*ab40*/  @P1 S2R R3, SR_CgaCtaId ;  /* 0x0000000000031919 */ /* 0x002e220000008800 */
[----:B------:R-:W-:Y:S02]  /*ab50*/  @P1 MOV R0, 0x400 ;  /* 0x0000040000001802 */ /* 0x000fe40000000f00 */
[----:B------:R-:W-:-:S04]  /*ab60*/  ISETP.GT.U32.AND P0, PT, R5, 0x4, PT ;  /* 0x000000040500780c */ /* 0x000fc80003f04070 */
[----:B------:R-:W-:Y:S02]  /*ab70*/  ISETP.LT.U32.AND P0, PT, R32, 0x5, P0 ;  /* 0x000000052000780c */ /* 0x000fe40000701070 */
[----:B----4-:R-:W-:-:S04]  /*ab80*/  IADD3 R35, P2, R35, UR38, RZ ;  /* 0x0000002623237c10 */ /* 0x010fc8000ff5e0ff */
[----:B-----5:R-:W-:Y:S01]  /*ab90*/  IADD3.X R34, R34, UR43, RZ, P2, !PT ;  /* 0x0000002b22227c10 */ /* 0x020fe200097fe4ff */
[----:B------:R-:W-:Y:S04]  /*aba0*/  STL [R1+0x38], R35 ;  /* 0x0000382301007387 */ /* 0x000fe80000100800 */
[----:B------:R-:W-:Y:S01]  /*abb0*/  STL [R1+0x34], R34 ;  /* 0x0000342201007387 */ /* 0x000fe20000100800 */
[----:B0-----:R-:W-:Y:S01]  /*abc0*/  @P1 LEA R0, R3, R0, 0x18 ;  /* 0x0000000003001211 */ /* 0x001fe200078ec0ff */
[----:B------:R-:W-:-:S03]  /*abd0*/  IMAD.WIDE.U32 R2, R5, -0x33333333, RZ ;  /* 0xcccccccd05027825 */ /* 0x000fc600078e00ff */
[----:B------:R0:W-:Y:S01]  /*abe0*/  @P1 SYNCS.ARRIVE.TRANS64.A1T0 RZ, [R0+URZ+0x68], RZ ;  /* 0x000068ff00ff19a7 */ /* 0x0001e2000810003f */
[----:B------:R-:W-:Y:S02]  /*abf0*/  ISETP.GE.U32.AND P1, PT, R32, 0x5, PT ;  /* 0x000000052000780c */ /* 0x000fe40003f26070 */
[----:B------:R-:W-:Y:S02]  /*ac00*/  SHF.R.U32.HI R2, RZ, 0x2, R3 ;  /* 0x00000002ff027819 */ /* 0x000fe40000011603 */
[----:B0-----:R-:W-:-:S03]  /*ac10*/  SEL R0, RZ, 0x1, !P0 ;  /* 0x00000001ff007807 */ /* 0x001fc60004000000 */
[----:B------:R-:W-:Y:S01]  /*ac20*/  IMAD R3, R2, -0x5, R5 ;  /* 0xfffffffb02037824 */ /* 0x000fe200078e0205 */
[----:B------:R-:W-:Y:S02]  /*ac30*/  ISETP.GE.U32.AND P0, PT, R35, UR4, PT ;  /* 0x0000000423007c0c */ /* 0x000fe4000bf06070 */
[----:B------:R-:W-:Y:S02]  /*ac40*/  LOP3.LUT R33, R33, R0, RZ, 0x3c, !PT ;  /* 0x0000000021217212 */ /* 0x000fe400078e3cff */
[----:B------:R0:W-:Y:S01]  /*ac50*/  STL [R1+0x48], R3 ;  /* 0x0000480301007387 */ /* 0x0001e20000100800 */
[----:B------:R-:W-:Y:S02]  /*ac60*/  ISETP.GE.U32.AND.EX P0, PT, R34, UR5, PT, P0 ;  /* 0x0000000522007c0c */ /* 0x000fe4000bf06100 */
[--C-:B------:R-:W-:Y:S02]  /*ac70*/  @P1 LOP3.LUT R33, R33, 0x1, R2.reuse, 0x78, !PT ;  /* 0x0000000121211812 */ /* 0x100fe400078e7802 */
[----:B------:R-:W-:-:S02]  /*ac80*/  PRMT R2, RZ, 0x7610, R2 ;  /* 0x00007610ff027816 */ /* 0x000fc40000000002 */
[----:B------:R-:W-:Y:S01]  /*ac90*/  PRMT R0, RZ, 0x7610, R0 ;  /* 0x00007610ff007816 */ /* 0x000fe20000000000 */
[----:B------:R1:W-:Y:S01]  /*aca0*/  STL [R1+0x40], R33 ;  /* 0x0000402101007387 */ /* 0x0003e20000100800 */
[----:B0-----:R-:W-:-:S05]  /*acb0*/  IMAD.MOV.U32 R3, RZ, RZ, -0x1 ;  /* 0xffffffffff037424 */ /* 0x001fca00078e00ff */
[----:B------:R1:W-:Y:S04]  /*acc0*/  STL [R1+0x24], R3 ;  /* 0x0000240301007387 */ /* 0x0003e80000100800 */
[----:B------:R1:W-:Y:S01]  /*acd0*/  STL.S16 [R1+0x4c], R2 ;  /* 0x00004c0201007387 */ /* 0x0003e20000100600 */
[----:B------:R-:W-:Y:S05]  /*ace0*/  @P0 BRA `(.L_x_184) ;  /* 0x00000004005c0947 */ /* 0x000fea0003800000 */
[----:B------:R-:W-:Y:S01]  /*acf0*/  ULDC.64 UR4, c[0x0][0x628] ;  /* 0x00018a0000047ab9 */ /* 0x000fe20000000a00 */
[----:B------:R-:W0:Y:S01]  /*ad00*/  S2R R8, SR_CTAID.X ;  /* 0x0000000000087919 */ /* 0x000e220000002500 */
[----:B------:R-:W-:Y:S01]  /*ad10*/  ISETP.NE.U32.AND P0, PT, RZ, UR4, PT ;  /* 0x00000004ff007c0c */ /* 0x000fe2000bf05070 */
[----:B------:R-:W-:Y:S01]  /*ad20*/  ULDC UR7, c[0x0][0x630] ;  /* 0x00018c0000077ab9 */ /* 0x000fe20000000800 */
[----:B-1----:R-:W-:Y:S01]  /*ad30*/  IMAD.MOV.U32 R2, RZ, RZ, R35 ;  /* 0x000000ffff027224 */ /* 0x002fe200078e0023 */
[----:B------:R-:W1:Y:S01]  /*ad40*/  S2R R0, SR_CTAID.Y ;  /* 0x0000000000007919 */ /* 0x000e620000002600 */
[----:B------:R-:W-:Y:S01]  /*ad50*/  ISETP.NE.AND.EX P0, PT, RZ, UR5, PT, P0 ;  /* 0x00000005ff007c0c */ /* 0x000fe2000bf05300 */
[----:B------:R-:W-:-:S12]  /*ad60*/  IMAD.MOV.U32 R3, RZ, RZ, R34 ;  /* 0x000000ffff037224 */ /* 0x000fd800078e0022 */
[----:B------:R-:W-:Y:S05]  /*ad70*/  @!P0 BRA `(.L_x_185) ;  /* 0x0000000000288947 */ /* 0x000fea0003800000 */
[----:B------:R-:W-:Y:S02]  /*ad80*/  ULDC UR6, c[0x0][0x634] ;  /* 0x00018d0000067ab9 */ /* 0x000fe40000000800 */
[----:B------:R-:W-:-:S05]  /*ad90*/  IADD3 R7, P0, R35, UR6, RZ ;  /* 0x0000000623077c10 */ /* 0x000fca000ff1e0ff */
[----:B------:R-:W-:-:S04]  /*ada0*/  IMAD.X R9, RZ, RZ, R34, P0 ;  /* 0x000000ffff097224 */ /* 0x000fc800000e0622 */
[----:B------:R-:W-:-:S04]  /*adb0*/  IMAD.WIDE.U32 R4, R9, UR4, RZ ;  /* 0x0000000409047c25 */ /* 0x000fc8000f8e00ff */
[----:B------:R-:W-:-:S04]  /*adc0*/  IMAD.WIDE.U32 R4, P0, R7, UR5, R4 ;  /* 0x0000000507047c25 */ /* 0x000fc8000f800004 */
[----:B------:R-:W-:-:S04]  /*add0*/  IMAD.WIDE.U32 R6, R7, UR4, RZ ;  /* 0x0000000407067c25 */ /* 0x000fc8000f8e00ff */
[----:B------:R-:W-:Y:S01]  /*ade0*/  IMAD.X R3, RZ, RZ, RZ, P0 ;  /* 0x000000ffff037224 */ /* 0x000fe200000e06ff */
[----:B------:R-:W-:Y:S01]  /*adf0*/  IADD3 RZ, P0, R7, R4, RZ ;  /* 0x0000000407ff7210 */ /* 0x000fe20007f1e0ff */
[----:B------:R-:W-:-:S04]  /*ae00*/  IMAD.MOV.U32 R2, RZ, RZ, R5 ;  /* 0x000000ffff027224 */ /* 0x000fc800078e0005 */
[----:B------:R-:W-:-:S08]  /*ae10*/  IMAD.WIDE.U32.X R2, R9, UR5, R2, P0 ;  /* 0x0000000509027c25 */ /* 0x000fd000080e0402 */
.L_x_185:
[--C-:B------:R-:W-:Y:S01]  /*ae20*/  SHF.R.U64 R6, R2, UR7, R3.reuse ;  /* 0x0000000702067c19 */ /* 0x100fe20008001203 */
[----:B------:R-:W-:Y:S01]  /*ae30*/  ULDC.64 UR4, c[0x0][0x620] ;  /* 0x0001880000047ab9 */ /* 0x000fe20000000a00 */
[----:B------:R-:W-:Y:S01]  /*ae40*/  SHF.R.U32.HI R2, RZ, UR7, R3 ;  /* 0x00000007ff027c19 */ /* 0x000fe20008011603 */
[----:B------:R-:W-:Y:S01]  /*ae50*/  IMAD.MOV.U32 R3, RZ, RZ, R34 ;  /* 0x000000ffff037224 */ /* 0x000fe200078e0022 */
[----:B------:R-:W-:Y:S01]  /*ae60*/  IADD3 R5, P0, RZ, -R6, RZ ;  /* 0x80000006ff057210 */ /* 0x000fe20007f1e0ff */
[----:B------:R-:W2:Y:S01]  /*ae70*/  LDC R15, c[0x0][0x144] ;  /* 0x00005100ff0f7b82 */ /* 0x000ea20000000800 */
[----:B0-----:R-:W-:Y:S01]  /*ae80*/  I2FP.F32.U32 R7, R8 ;  /* 0x0000000800077245 */ /* 0x001fe20000201000 */
[----:B------:R-:W-:Y:S01]  /*ae90*/  ULDC.64 UR8, c[0x0][0x640] ;  /* 0x0001900000087ab9 */ /* 0x000fe20000000a00 */
[----:B------:R-:W-:Y:S01]  /*aea0*/  ULDC UR6, c[0x0][0x608] ;  /* 0x0001820000067ab9 */ /* 0x000fe20000000800 */
[----:B------:R-:W-:Y:S01]  /*aeb0*/  IMAD.X R2, RZ, RZ, ~R2, P0 ;  /* 0x000000ffff027224 */ /* 0x000fe200000e0e02 */
[----:B------:R-:W-:-:S03]  /*aec0*/  ISETP.NE.U32.AND P0, PT, RZ, UR8, PT ;  /* 0x00000008ff007c0c */ /* 0x000fc6000bf05070 */
[----:B------:R-:W-:Y:S01]  /*aed0*/  IMAD R4, R2, UR4, RZ ;  /* 0x0000000402047c24 */ /* 0x000fe2000f8e02ff */
[----:B------:R-:W0:Y:S01]  /*aee0*/  LDC R9, c[0x0][0x148] ;  /* 0x00005200ff097b82 */ /* 0x000e220000000800 */
[----:B------:R-:W-:Y:S01]  /*aef0*/  IMAD.MOV.U32 R2, RZ, RZ, R35 ;  /* 0x000000ffff027224 */ /* 0x000fe200078e0023 */
[----:B------:R-:W-:-:S03]  /*af00*/  ISETP.NE.AND.EX P0, PT, RZ, UR9, PT, P0 ;  /* 0x00000009ff007c0c */ /* 0x000fc6000bf05300 */
[----:B------:R-:W-:Y:S01]  /*af10*/  IMAD.WIDE.U32 R2, R5, UR4, R2 ;  /* 0x0000000405027c25 */ /* 0x000fe2000f8e0002 */
[----:B------:R-:W-:-:S03]  /*af20*/  ULDC UR4, c[0x0][0x150] ;  /* 0x0000540000047ab9 */ /* 0x000fc60000000800 */
[----:B------:R-:W-:Y:S02]  /*af30*/  IMAD R5, R5, UR5, R4 ;  /* 0x0000000505057c24 */ /* 0x000fe4000f8e0204 */
[----:B------:R-:W-:Y:S01]  /*af40*/  FMUL R4, R7, UR4 ;  /* 0x0000000407047c20 */ /* 0x000fe20008400000 */
[----:B------:R-:W-:Y:S01]  /*af50*/  ULDC UR4, c[0x0][0x618] ;  /* 0x0001860000047ab9 */ /* 0x000fe20000000800 */
[----:B------:R-:W-:Y:S01]  /*af60*/  ULDC UR5, c[0x0][0x154] ;  /* 0x0000550000057ab9 */ /* 0x000fe20000000800 */
[----:B------:R-:W-:-:S03]  /*af70*/  IMAD.IADD R3, R3, 0x1, R5 ;  /* 0x0000000103037824 */ /* 0x000fc600078e0205 */
[----:B------:R-:W3:Y:S02]  /*af80*/  F2I.U32.TRUNC.NTZ R4, R4 ;  /* 0x0000000400047305 */ /* 0x000ee4000020f000 */
[----:B------:R-:W-:Y:S02]  /*af90*/  SHF.R.U64 R7, R2, UR4, R3 ;  /* 0x0000000402077c19 */ /* 0x000fe40008001203 */
[----:B-1----:R-:W-:-:S05]  /*afa0*/  I2FP.F32.U32 R2, R0 ;  /* 0x0000000000027245 */ /* 0x002fca0000201000 */
[----:B------:R-:W-:Y:S01]  /*afb0*/  FMUL R12, R2, UR5 ;  /* 0x00000005020c7c20 */ /* 0x000fe20008400000 */
[----:B------:R-:W-:Y:S01]  /*afc0*/  SHF.R.U32.HI R2, RZ, UR4, R3 ;  /* 0x00000004ff027c19 */ /* 0x000fe20008011603 */
[----:B------:R-:W-:-:S03]  /*afd0*/  ULDC UR4, c[0x0][0x658] ;  /* 0x0001960000047ab9 */ /* 0x000fc60000000800 */
[--C-:B------:R-:W-:Y:S01]  /*afe0*/  SHF.R.U64 R11, R7, UR6, R2.reuse ;  /* 0x00000006070b7c19 */ /* 0x100fe20008001202 */
[----:B------:R-:W1:Y:S01]  /*aff0*/  F2I.U32.TRUNC.NTZ R12, R12 ;  /* 0x0000000c000c7305 */ /* 0x000e62000020f000 */
[----:B------:R-:W-:Y:S01]  /*b000*/  SHF.R.U32.HI R2, RZ, UR6, R2 ;  /* 0x00000006ff027c19 */ /* 0x000fe20008011602 */
[----:B---3--:R-:W-:-:S03]  /*b010*/  IMAD.MOV R4, RZ, RZ, -R4 ;  /* 0x000000ffff047224 */ /* 0x008fc600078e0a04 */
[----:B------:R-:W-:Y:S01]  /*b020*/  SHF.R.U64 R10, R11, UR4, R2 ;  /* 0x000000040b0a7c19 */ /* 0x000fe20008001202 */
[----:B--2---:R-:W-:Y:S01]  /*b030*/  IMAD R8, R15, R4, R8 ;  /* 0x000000040f087224 */ /* 0x004fe200078e0208 */
[----:B------:R-:W-:-:S03]  /*b040*/  SHF.R.U32.HI R13, RZ, UR4, R2 ;  /* 0x00000004ff0d7c19 */ /* 0x000fc60008011602 */
[----:B------:R-:W-:Y:S02]  /*b050*/  IMAD.MOV.U32 R2, RZ, RZ, R10 ;  /* 0x000000ffff027224 */ /* 0x000fe400078e000a */
[----:B------:R-:W-:Y:S01]  /*b060*/  IMAD.MOV.U32 R3, RZ, RZ, R13 ;  /* 0x000000ffff037224 */ /* 0x000fe200078e000d */
[----:B------:R-:W-:Y:S06]  /*b070*/  @!P0 BRA `(.L_x_186) ;  /* 0x0000000000288947 */ /* 0x000fec0003800000 */
[----:B------:R-:W-:Y:S02]  /*b080*/  ULDC UR4, c[0x0][0x64c] ;  /* 0x0001930000047ab9 */ /* 0x000fe40000000800 */
[----:B------:R-:W-:-:S05]  /*b090*/  IADD3 R3, P0, R10, UR4, RZ ;  /* 0x000000040a037c10 */ /* 0x000fca000ff1e0ff */
[----:B------:R-:W-:-:S04]  /*b0a0*/  IMAD.X R13, RZ, RZ, R13, P0 ;  /* 0x000000ffff0d7224 */ /* 0x000fc800000e060d */
[----:B------:R-:W-:-:S04]  /*b0b0*/  IMAD.WIDE.U32 R4, R13, UR8, RZ ;  /* 0x000000080d047c25 */ /* 0x000fc8000f8e00ff */
[----:B------:R-:W-:-:S04]  /*b0c0*/  IMAD.WIDE.U32 R4, P0, R3, UR9, R4 ;  /* 0x0000000903047c25 */ /* 0x000fc8000f800004 */
[----:B------:R-:W-:-:S04]  /*b0d0*/  IMAD.WIDE.U32 R2, R3, UR8, RZ ;  /* 0x0000000803027c25 */ /* 0x000fc8000f8e00ff */
[----:B------:R-:W-:Y:S01]  /*b0e0*/  IMAD.MOV.U32 R2, RZ, RZ, R5 ;  /* 0x000000ffff027224 */ /* 0x000fe200078e0005 */
[----:B------:R-:W-:Y:S01]  /*b0f0*/  IADD3 RZ, P1, R3, R4, RZ ;  /* 0x0000000403ff7210 */ /* 0x000fe20007f3e0ff */
[----:B------:R-:W-:-:S04]  /*b100*/  IMAD.X R3, RZ, RZ, RZ, P0 ;  /* 0x000000ffff037224 */ /* 0x000fc800000e06ff */
[----:B------:R-:W-:-:S08]  /*b110*/  IMAD.WIDE.U32.X R2, R13, UR9, R2, P1 ;  /* 0x000000090d027c25 */ /* 0x000fd000088e0402 */
.L_x_186:
[----:B------:R-:W2:Y:S01]  /*b120*/  LDC R4, c[0x0][0x65c] ;  /* 0x00019700ff047b82 */ /* 0x000ea20000000800 */
[----:B------:R-:W-:Y:S01]  /*b130*/  ULDC UR4, c[0x0][0x648] ;  /* 0x0001920000047ab9 */ /* 0x000fe20000000800 */
[----:B------:R3:W-:Y:S01]  /*b140*/  STL [R1+0x24], R6 ;  /* 0x0000240601007387 */ /* 0x0007e20000100800 */
[----:B------:R-:W-:Y:S01]  /*b150*/  SHF.R.U64 R2, R2, UR4, R3 ;  /* 0x0000000402027c19 */ /* 0x000fe20008001203 */
[----:B-1----:R-:W-:Y:S01]  /*b160*/  IMAD.MOV R12, RZ, RZ, -R12 ;  /* 0x000000ffff0c7224 */ /* 0x002fe200078e0a0c */
[----:B------:R-:W-:Y:S01]  /*b170*/  LOP3.LUT R11, R11, UR42, RZ, 0xc0, !PT ;  /* 0x0000002a0b0b7c12 */ /* 0x000fe2000f8ec0ff */
[----:B------:R-:W-:Y:S01]  /*b180*/  ULDC UR4, c[0x0][0x638] ;  /* 0x00018e0000047ab9 */ /* 0x000fe20000000800 */
[----:B------:R-:W-:Y:S01]  /*b190*/  LOP3.LUT R17, R7, UR40, RZ, 0xc0, !PT ;  /* 0x0000002807117c12 */ /* 0x000fe2000f8ec0ff */
[----:B------:R-:W-:Y:S01]  /*b1a0*/  IMAD.MOV R3, RZ, RZ, -R2 ;  /* 0x000000ffff037224 */ /* 0x000fe200078e0a02 */
[----:B------:R-:W-:Y:S01]  /*b1b0*/  ULDC UR5, c[0x0][0x610] ;  /* 0x0001840000057ab9 */ /* 0x000fe20000000800 */
[----:B------:R-:W-:-:S02]  /*b1c0*/  IMAD R11, R2, UR41, R11 ;  /* 0x00000029020b7c24 */ /* 0x000fc4000f8e020b */
[----:B------:R-:W-:Y:S01]  /*b1d0*/  IMAD R10, R3, UR4, R10 ;  /* 0x00000004030a7c24 */ /* 0x000fe2000f8e020a */
[----:B------:R-:W-:-:S03]  /*b1e0*/  ULDC UR4, c[0x0][0x600] ;  /* 0x0001800000047ab9 */ /* 0x000fc60000000800 */
[----:B------:R-:W-:Y:S01]  /*b1f0*/  IMAD R17, R10, UR4, R17 ;  /* 0x000000040a117c24 */ /* 0x000fe2000f8e0211 */
[----:B--2---:R-:W-:-:S13]  /*b200*/  ISETP.NE.AND P0, PT, R4, 0x1, PT ;  /* 0x000000010400780c */ /* 0x004fda0003f05270 */
[----:B0-----:R-:W-:Y:S02]  /*b210*/  @P0 IMAD R8, R9, R12, R0 ;  /* 0x0000000c09080224 */ /* 0x001fe400078e0200 */
[----:B------:R-:W-:Y:S02]  /*b220*/  IMAD.MOV.U32 R0, RZ, RZ, 0x1 ;  /* 0x00000001ff007424 */ /* 0x000fe400078e00ff */
[----:B------:R-:W-:-:S05]  /*b230*/  IMAD R8, R11, UR5, R8 ;  /* 0x000000050b087c24 */ /* 0x000fca000f8e0208 */
[----:B------:R-:W-:Y:S02]  /*b240*/  SEL R16, R17, R8, !P0 ;  /* 0x0000000811107207 */ /* 0x000fe40004000000 */
[----:B---3--:R-:W-:-:S07]  /*b250*/  SEL R17, R8, R17, !P0 ;  /* 0x0000001108117207 */ /* 0x008fce0004000000 */
.L_x_184:
[----:B------:R-:W-:Y:S05]  /*b260*/  BSYNC B0 ;  /* 0x0000000000007941 */ /* 0x000fea0003800000 */
.L_x_183:
[----:B------:R-:W-:-:S13]  /*b270*/  LOP3.LUT P0, RZ, R0, 0xff, RZ, 0xc0, !PT ;  /* 0x000000ff00ff7812 */ /* 0x000fda000780c0ff */
[----:B------:R-:W-:Y:S05]  /*b280*/  @P0 BRA `(.L_x_187) ;  /* 0xffffffe000280947 */ /* 0x000fea000383ffff */
[----:B------:R-:W-:Y:S05]  /*b290*/  BSYNC B7 ;  /* 0x0000000000077941 */ /* 0x000fea0003800000 */
.L_x_173:
[----:B------:R-:W-:-:S03]  /*b2a0*/  UMOV UR4, 0xffffffff ;  /* 0xffffffff00047882 */ /* 0x000fc60000000000 */
[----:B------:R-:W-:Y:S05]  /*b2b0*/  BRA.DIV UR4, `(.L_x_188) ;  /* 0x0000000a044c7947 */ /* 0x000fea000b800000 */
[----:B------:R-:W-:-:S13]  /*b2c0*/  ELECT P6, URZ, PT ;  /* 0x00000000003f782f */ /* 0x000fda00038c0000 */
.L_x_213:
[----:B------:R-:W-:Y:S04]  /*b2d0*/  BSSY B0, `(.L_x_189) ;  /* 0x0000037000007945 */ /* 0x000fe80003800000 */
[----:B------:R-:W-:Y:S05]  /*b2e0*/  @!P6 BRA `(.L_x_190) ;  /* 0x0000000000d4e947 */ /* 0x000fea0003800000 */
[----:B------:R-:W2:Y:S02]  /*b2f0*/  LDL.LU R0, [R1+0x30] ;  /* 0x0000300001007983 */ /* 0x000ea40000300800 */
[----:B--2---:R-:W-:-:S04]  /*b300*/  LOP3.LUT R0, R0, 0x2, RZ, 0xfc, !PT ;  /* 0x0000000200007812 */ /* 0x004fc800078efcff */
[----:B------:R-:W-:-:S13]  /*b310*/  ISETP.NE.AND P0, PT, R0, 0x3, PT ;  /* 0x000000030000780c */ /* 0x000fda0003f05270 */
[----:B------:R-:W-:Y:S05]  /*b320*/  @!P0 BRA `(.L_x_191) ;  /* 0x0000000000048947 */ /* 0x000fea0003800000 */
[----:B------:R-:W-:Y:S01]  /*b330*/  BPT.TRAP 0x1 ;  /* 0x000000040000795c */ /* 0x000fe20000300000 */
.L_x_191:
[----:B-1----:R-:W2:Y:S04]  /*b340*/  LDL.LU R2, [R1+0x48] ;  /* 0x0000480001027983 */ /* 0x002ea80000300800 */
[----:B------:R-:W3:Y:S01]  /*b350*/  LDL.LU R5, [R1+0x40] ;  /* 0x0000400001057983 */ /* 0x000ee20000300800 */
[----:B------:R-:W-:Y:S01]  /*b360*/  MOV R0, 0x400 ;  /* 0x0000040000007802 */ /* 0x000fe20000000f00 */
[----:B------:R-:W0:Y:S03]  /*b370*/  S2R R3, SR_CgaCtaId ;  /* 0x0000000000037919 */ /* 0x000e260000008800 */
[----:B0-----:R-:W-:-:S05]  /*b380*/  LEA R0, R3, R0, 0x18 ;  /* 0x0000000003007211 */ /* 0x001fca00078ec0ff */
[----:B------:R-:W-:-:S04]  /*b390*/  VIADD R0, R0, 0x28 ;  /* 0x0000002800007836 */ /* 0x000fc80000000000 */
[C---:B--2---:R-:W-:Y:S02]  /*b3a0*/  IMAD R7, R2.reuse, 0x8, R0 ;  /* 0x0000000802077824 */ /* 0x044fe400078e0200 */
[----:B------:R-:W-:Y:S01]  /*b3b0*/  VIADD R2, R2, 0x1 ;  /* 0x0000000102027836 */ /* 0x000fe20000000000 */
[----:B---3--:R-:W-:-:S04]  /*b3c0*/  SHF.L.U32 R4, R5, 0x1f, RZ ;  /* 0x0000001f05047819 */ /* 0x008fc800000006ff */
[C---:B------:R-:W-:Y:S01]  /*b3d0*/  ISETP.NE.AND P1, PT, R2.reuse, 0x5, PT ;  /* 0x000000050200780c */ /* 0x040fe20003f25270 */
[----:B------:R-:W0:Y:S03]  /*b3e0*/  SYNCS.PHASECHK.TRANS64.TRYWAIT P0, [R7+URZ], R4 ;  /* 0x00000004070075a7 */ /* 0x000e26000800017f */
[----:B------:R-:W-:Y:S02]  /*b3f0*/  SEL R3, RZ, 0x1, P1 ;  /* 0x00000001ff037807 */ /* 0x000fe40000800000 */
[----:B------:R-:W-:Y:S02]  /*b400*/  SEL R9, R2, RZ, P1 ;  /* 0x000000ff02097207 */ /* 0x000fe40000800000 */
[----:B------:R-:W-:-:S03]  /*b410*/  LOP3.LUT R6, R5, R3, RZ, 0x3c, !PT ;  /* 0x0000000305067212 */ /* 0x000fc600078e3cff */
[----:B------:R-:W-:Y:S01]  /*b420*/  IMAD R8, R9, 0x8, R0 ;  /* 0x0000000809087824 */ /* 0x000fe200078e0200 */
[----:B------:R-:W-:Y:S01]  /*b430*/  SHF.L.U32 R5, R6, 0x1f, RZ ;  /* 0x0000001f06057819 */ /* 0x000fe200000006ff */
[----:B0-----:R-:W-:Y:S06]  /*b440*/  @!P0 BRA `(.L_x_192) ;  /* 0x0000000800088947 */ /* 0x001fec0003800000 */
.L_x_214:
[----:B------:R-:W1:Y:S01]  /*b450*/  SYNCS.PHASECHK.TRANS64.TRYWAIT P0, [R8+URZ], R5 ;  /* 0x00000005080075a7 */ /* 0x000e62000800017f */
[----:B------:R-:W-:-:S05]  /*b460*/  VIADD R2, R9, 0x1 ;  /* 0x0000000109027836 */ /* 0x000fca0000000000 */
[----:B------:R-:W-:-:S04]  /*b470*/  ISETP.NE.AND P1, PT, R2, 0x5, PT ;  /* 0x000000050200780c */ /* 0x000fc80003f25270 */
[----:B------:R-:W-:Y:S02]  /*b480*/  SEL R3, RZ, 0x1, P1 ;  /* 0x00000001ff037807 */ /* 0x000fe40000800000 */
[----:B0-----:R-:W-:Y:S02]  /*b490*/  SEL R7, R2, RZ, P1 ;  /* 0x000000ff02077207 */ /* 0x001fe40000800000 */
[----:B------:R-:W-:-:S03]  /*b4a0*/  LOP3.LUT R6, R6, R3, RZ, 0x3c, !PT ;  /* 0x0000000306067212 */ /* 0x000fc600078e3cff */
[----:B------:R-:W-:Y:S01]  /*b4b0*/  IMAD R9, R7, 0x8, R0 ;  /* 0x0000000807097824 */ /* 0x000fe200078e0200 */
[----:B------:R-:W-:Y:S01]  /*b4c0*/  SHF.L.U32 R4, R6, 0x1f, RZ ;  /* 0x0000001f06047819 */ /* 0x000fe200000006ff */
[----:B-1----:R-:W-:Y:S06]  /*b4d0*/  @!P0 BRA `(.L_x_193) ;  /* 0x0000000400f88947 */ /* 0x002fec0003800000 */
.L_x_215:
[----:B------:R-:W1:Y:S01]  /*b4e0*/  SYNCS.PHASECHK.TRANS64.TRYWAIT P0, [R9+URZ], R4 ;  /* 0x00000004090075a7 */ /* 0x000e62000800017f */
[----:B------:R-:W-:-:S05]  /*b4f0*/  VIADD R2, R7, 0x1 ;  /* 0x0000000107027836 */ /* 0x000fca0000000000 */
[----:B------:R-:W-:-:S04]  /*b500*/  ISETP.NE.AND P1, PT, R2, 0x5, PT ;  /* 0x000000050200780c */ /* 0x000fc80003f25270 */
[----:B------:R-:W-:Y:S02]  /*b510*/  SEL R3, RZ, 0x1, P1 ;  /* 0x00000001ff037807 */ /* 0x000fe40000800000 */
[----:B------:R-:W-:Y:S02]  /*b520*/  SEL R7, R2, RZ, P1 ;  /* 0x000000ff02077207 */ /* 0x000fe40000800000 */
[----:B------:R-:W-:-:S03]  /*b530*/  LOP3.LUT R11, R6, R3, RZ, 0x3c, !PT ;  /* 0x00000003060b7212 */ /* 0x000fc600078e3cff */
[----:B------:R-:W-:Y:S01]  /*b540*/  IMAD R6, R7, 0x8, R0 ;  /* 0x0000000807067824 */ /* 0x000fe200078e0200 */
[----:B0-----:R-:W-:Y:S01]  /*b550*/  SHF.L.U32 R5, R11, 0x1f, RZ ;  /* 0x0000001f0b057819 */ /* 0x001fe200000006ff */
[----:B-1----:R-:W-:Y:S06]  /*b560*/  @!P0 BRA `(.L_x_194) ;  /* 0x0000000400e88947 */ /* 0x002fec0003800000 */
.L_x_216:
[----:B------:R-:W1:Y:S01]  /*b570*/  SYNCS.PHASECHK.TRANS64.TRYWAIT P0, [R6+URZ], R5 ;  /* 0x00000005060075a7 */ /* 0x000e62000800017f */
[----:B------:R-:W-:-:S05]  /*b580*/  VIADD R2, R7, 0x1 ;  /* 0x0000000107027836 */ /* 0x000fca0000000000 */
[----:B------:R-:W-:-:S04]  /*b590*/  ISETP.NE.AND P1, PT, R2, 0x5, PT ;  /* 0x000000050200780c */ /* 0x000fc80003f25270 */
[----:B0-----:R-:W-:Y:S02]  /*b5a0*/  SEL R4, RZ, 0x1, P1 ;  /* 0x00000001ff047807 */ /* 0x001fe40000800000 */
[----:B------:R-:W-:Y:S02]  /*b5b0*/  SEL R3, R2, RZ, P1 ;  /* 0x000000ff02037207 */ /* 0x000fe40000800000 */
[----:B------:R-:W-:Y:S01]  /*b5c0*/  LOP3.LUT R4, R11, R4, RZ, 0x3c, !PT ;  /* 0x000000040b047212 */ /* 0x000fe200078e3cff */
[----:B-1----:R-:W-:Y:S06]  /*b5d0*/  @!P0 BRA `(.L_x_195) ;  /* 0x0000000400e08947 */ /* 0x002fec0003800000 */
.L_x_217:
[----:B------:R-:W-:Y:S01]  /*b5e0*/  IMAD R3, R3, 0x8, R0 ;  /* 0x0000000803037824 */ /* 0x000fe200078e0200 */
[----:B------:R-:W-:-:S07]  /*b5f0*/  SHF.L.U32 R0, R4, 0x1f, RZ ;  /* 0x0000001f04007819 */ /* 0x000fce00000006ff */
.L_x_196:
[----:B-1----:R1:W2:Y:S02]  /*b600*/  SYNCS.PHASECHK.TRANS64.TRYWAIT P0, [R3+URZ], R0 ;  /* 0x00000000030075a7 */ /* 0x0022a4000800017f */
[----:B--2---:R-:W-:Y:S05]  /*b610*/  @!P0 NANOSLEEP.SYNCS 0x989680 ;  /* 0x009896800000895d */ /* 0x004fea0003900000 */
[----:B------:R-:W2:Y:S02]  /*b620*/  @!P0 SYNCS.PHASECHK.TRANS64 P0, [R3+URZ], R0 ;  /* 0x00000000030085a7 */ /* 0x000ea4000800007f */
[----:B--2---:R-:W-:Y:S05]  /*b630*/  @!P0 BRA `(.L_x_196) ;  /* 0xfffffffc00f08947 */ /* 0x004fea000383ffff */
.L_x_190:
[----:B------:R-:W-:Y:S05]  /*b640*/  BSYNC B0 ;  /* 0x0000000000007941 */ /* 0x000fea0003800000 */
.L_x_189:
[----:B------:R-:W-:Y:S05]  /*b650*/  EXIT ;  /* 0x000000000000794d */ /* 0x000fea0003800000 */
.L_x_16:
[----:B------:R-:W-:Y:S02]  /*b660*/  IMAD.MOV.U32 R12, RZ, RZ, RZ ;  /* 0x000000ffff0c7224 */ /* 0x000fe400078e00ff */
[----:B------:R-:W-:Y:S02]  /*b670*/  IMAD.MOV.U32 R11, RZ, RZ, 0x1f ;  /* 0x0000001fff0b7424 */ /* 0x000fe400078e00ff */
[----:B------:R-:W-:-:S07]  /*b680*/  IMAD.MOV.U32 R15, RZ, RZ, -0x1 ;  /* 0xffffffffff0f7424 */ /* 0x000fce00078e00ff */
[----:B--2--5:R-:W-:Y:S05]  /*b690*/  WARPSYNC.COLLECTIVE R15, `(.L_x_197) ;  /* 0x000000000f087348 */ /* 0x024fea0003c00000 */
[----:B------:R0:W1:Y:S02]  /*b6a0*/  SHFL.IDX P6, R14, R13, R12, R11 ;  /* 0x0000000c0d0e7389 */ /* 0x00006400000c000b */
[----:B012--5:R-:W-:Y:S01]  /*b6b0*/  ENDCOLLECTIVE ;  /* 0x000000000000791b */ /* 0x027fe20003800000 */
.L_x_197:
[----:B------:R-:W-:Y:S05]  /*b6c0*/  BRA `(.L_x_198) ;  /* 0xffffff5c00507947 */ /* 0x000fea000383ffff */
.L_x_20:
[----:B-1----:R1:W3:Y:S02]  /*b6d0*/  SYNCS.PHASECHK.TRANS64.TRYWAIT P1, [R3+URZ], R0 ;  /* 0x00000000030075a7 */ /* 0x0022e4000802017f */
[----:B---3--:R-:W-:Y:S05]  /*b6e0*/  @!P1 NANOSLEEP.SYNCS 0x989680 ;  /* 0x009896800000995d */ /* 0x008fea0003900000 */
[----:B------:R-:W3:Y:S02]  /*b6f0*/  @!P1 SYNCS.PHASECHK.TRANS64 P1, [R3+URZ], R0 ;  /* 0x00000000030095a7 */ /* 0x000ee4000802007f */
[----:B---3--:R-:W-:Y:S05]  /*b700*/  @!P1 BRA `(.L_x_20) ;  /* 0xfffffffc00f09947 */ /* 0x008fea000383ffff */
[----:B------:R-:W-:Y:S05]  /*b710*/  BRA `(.L_x_19) ;  /* 0xffffff5c006c7947 */ /* 0x000fea000383ffff */
.L_x_22:
[C---:B------:R-:W-:Y:S01]  /*b720*/  IMAD.IADD R11, R7.reuse, 0x1, R106 ;  /* 0x00000001070b7824 */ /* 0x040fe200078e026a */
[----:B------:R-:W-:Y:S01]  /*b730*/  BSSY B0, `(.L_x_199) ;  /* 0x000000c000007945 */ /* 0x000fe20003800000 */
[----:B------:R-:W-:Y:S02]  /*b740*/  IMAD.IADD R7, R7, 0x1, R112 ;  /* 0x0000000107077824 */ /* 0x000fe400078e0270 */
[--C-:B------:R-:W-:Y:S02]  /*b750*/  IMAD R8, R11, 0x4, R28.reuse ;  /* 0x000000040b087824 */ /* 0x100fe400078e021c */
[C---:B------:R-:W-:Y:S02]  /*b760*/  IMAD R30, R7.reuse, 0x4, R28 ;  /* 0x00000004071e7824 */ /* 0x040fe400078e021c */
[--C-:B------:R-:W-:Y:S02]  /*b770*/  IMAD R13, R7, 0x4, R32.reuse ;  /* 0x00000004070d7824 */ /* 0x100fe400078e0220 */
[----:B------:R-:W-:-:S02]  /*b780*/  IMAD R11, R11, 0x4, R32 ;  /* 0x000000040b0b7824 */ /* 0x000fc400078e0220 */
[C---:B------:R-:W-:Y:S02]  /*b790*/  IMAD.IADD R8, R107.reuse, 0x1, R8 ;  /* 0x000000016b087824 */ /* 0x040fe400078e0208 */
[----:B------:R-:W-:Y:S02]  /*b7a0*/  IMAD.IADD R7, R107, 0x1, R30 ;  /* 0x000000016b077824 */ /* 0x000fe400078e021e */
[----:B------:R-:W-:-:S07]  /*b7b0*/  IMAD.MOV.U32 R15, RZ, RZ, -0x1 ;  /* 0xffffffffff0f7424 */ /* 0x000fce00078e00ff */
[----:B0---45:R-:W-:Y:S05]  /*b7c0*/  WARPSYNC.COLLECTIVE R15, `(.L_x_200) ;  /* 0x000000000f087348 */ /* 0x031fea0003c00000 */
[----:B------:R-:W-:Y:S01]  /*b7d0*/  NOP ;  /* 0x0000000000007918 */ /* 0x000fe20000000000 */
[----:B0---45:R-:W-:Y:S01]  /*b7e0*/  ENDCOLLECTIVE ;  /* 0x000000000000791b */ /* 0x031fe20003800000 */
.L_x_200:
[----:B------:R-:W-:Y:S05]  /*b7f0*/  BSYNC B0 ;  /* 0x0000000000007941 */ /* 0x000fea0003800000 */
.L_x_199:
[----:B------:R0:W-:Y:S01]  /*b800*/  STS [R11+0x28200], R0 ;  /* 0x028200000b007388 */ /* 0x0001e20000000800 */
[----:B------:R-:W-:-:S03]  /*b810*/  IMAD.MOV.U32 R15, RZ, RZ, -0x1 ;  /* 0xffffffffff0f7424 */ /* 0x000fc600078e00ff */
[----:B------:R0:W-:Y:S04]  /*b820*/  STS [R8], R3 ;  /* 0x0000000308007388 */ /* 0x0001e80000000800 */
[----:B------:R0:W-:Y:S04]  /*b830*/  STS [R13+0x28200], R4 ;  /* 0x028200040d007388 */ /* 0x0001e80000000800 */
[----:B------:R0:W-:Y:S04]  /*b840*/  STS [R7], R6 ;  /* 0x0000000607007388 */ /* 0x0001e80000000800 */
[----:B------:R0:W1:Y:S04]  /*b850*/  LDS R30, [R9+0x29200] ;  /* 0x02920000091e7984 */ /* 0x0000680000000800 */
[----:B------:R0:W2:Y:S04]  /*b860*/  LDS R29, [R2+0x1000] ;  /* 0x00100000021d7984 */ /* 0x0000a80000000800 */
[----:B------:R-:W3:Y:S04]  /*b870*/  LDS R10, [R10+0x29200] ;  /* 0x029200000a0a7984 */ /* 0x000ee80000000800 */
[----:B------:R0:W4:Y:S02]  /*b880*/  LDS R32, [R5+0x1000] ;  /* 0x0010000005207984 */ /* 0x0001240000000800 */
[----:B01234-:R-:W-:Y:S05]  /*b890*/  WARPSYNC.COLLECTIVE R15, `(.L_x_201) ;  /* 0x000000000f087348 */ /* 0x01ffea0003c00000 */
[----:B------:R-:W-:Y:S01]  /*b8a0*/  NOP ;  /* 0x0000000000007918 */ /* 0x000fe20000000000 */
[----:B01234-:R-:W-:Y:S01]  /*b8b0*/  ENDCOLLECTIVE ;  /* 0x000000000000791b */ /* 0x01ffe20003800000 */
.L_x_201:
[----:B------:R-:W-:Y:S05]  /*b8c0*/  BRA `(.L_x_202) ;  /* 0xffffff6000cc7947 */ /* 0x000fea000383ffff */
.L_x_26:
[----:B0-----:R0:W1:Y:S02]  /*b8d0*/  SYNCS.PHASECHK.TRANS64.TRYWAIT P1, [R0+URZ], R117 ;  /* 0x00000075000075a7 */ /* 0x001064000802017f */
[----:B-1----:R-:W-:Y:S05]  /*b8e0*/  @!P1 NANOSLEEP.SYNCS 0x989680 ;  /* 0x009896800000995d */ /* 0x002fea0003900000 */
[----:B------:R-:W1:Y:S02]  /*b8f0*/  @!P1 SYNCS.PHASECHK.TRANS64 P1, [R0+URZ], R117 ;  /* 0x00000075000095a7 */ /* 0x000e64000802007f */
[----:B-1----:R-:W-:Y:S05]  /*b900*/  @!P1 BRA `(.L_x_26) ;  /* 0xfffffffc00f09947 */ /* 0x002fea000383ffff */
[----:B------:R-:W-:Y:S05]  /*b910*/  BRA `(.L_x_25) ;  /* 0xffffff6800107947 */ /* 0x000fea000383ffff */
.L_x_34:
[----:B------:R0:W0:Y:S02]  /*b920*/  SYNCS.PHASECHK.TRANS64.TRYWAIT P1, [R4+URZ], R5 ;  /* 0x00000005040075a7 */ /* 0x000024000802017f */
[----:B0-----:R-:W-:Y:S05]  /*b930*/  @!P1 NANOSLEEP.SYNCS 0x989680 ;  /* 0x009896800000995d */ /* 0x001fea0003900000 */
[----:B------:R-:W0:Y:S02]  /*b940*/  @!P1 SYNCS.PHASECHK.TRANS64 P1, [R4+URZ], R5 ;  /* 0x00000005040095a7 */ /* 0x000e24000802007f */
[----:B0-----:R-:W-:Y:S05]  /*b950*/  @!P1 BRA `(.L_x_34) ;  /* 0xfffffffc00f09947 */ /* 0x001fea000383ffff */
[----:B------:R-:W-:Y:S05]  /*b960*/  BRA `(.L_x_33) ;  /* 0xffffff7000a87947 */ /* 0x000fea000383ffff */
.L_x_35:
[--C-:B0-----:R-:W-:Y:S01]  /*b970*/  IMAD.IADD R10, R106, 0x1, R13.reuse ;  /* 0x000000016a0a7824 */ /* 0x101fe200078e020d */
[----:B------:R-:W-:Y:S01]  /*b980*/  BSSY B0, `(.L_x_203) ;  /* 0x000000c000007945 */ /* 0x000fe20003800000 */
[----:B------:R-:W-:Y:S02]  /*b990*/  IMAD.IADD R120, R112, 0x1, R13 ;  /* 0x0000000170787824 */ /* 0x000fe400078e020d */
[--C-:B------:R-:W-:Y:S02]  /*b9a0*/  IMAD R118, R10, 0x4, R9.reuse ;  /* 0x000000040a767824 */ /* 0x100fe400078e0209 */
[----:B------:R-:W-:Y:S02]  /*b9b0*/  IMAD R122, R120, 0x4, R9 ;  /* 0x00000004787a7824 */ /* 0x000fe400078e0209 */
[--C-:B------:R-:W-:Y:S02]  /*b9c0*/  IMAD R9, R10, 0x4, R119.reuse ;  /* 0x000000040a097824 */ /* 0x100fe400078e0277 */
[----:B------:R-:W-:-:S02]  /*b9d0*/  IMAD R10, R120, 0x4, R119 ;  /* 0x00000004780a7824 */ /* 0x000fc400078e0277 */
[C---:B------:R-:W-:Y:S02]  /*b9e0*/  IMAD.IADD R11, R107.reuse, 0x1, R118 ;  /* 0x000000016b0b7824 */ /* 0x040fe400078e0276 */
[----:B------:R-:W-:Y:S02]  /*b9f0*/  IMAD.IADD R13, R107, 0x1, R122 ;  /* 0x000000016b0d7824 */ /* 0x000fe400078e027a */
[----:B------:R-:W-:-:S07]  /*ba00*/  IMAD.MOV.U32 R15, RZ, RZ, -0x1 ;  /* 0xffffffffff0f7424 */ /* 0x000fce00078e00ff */
[----:B-12345:R-:W-:Y:S05]  /*ba10*/  WARPSYNC.COLLECTIVE R15, `(.L_x_204) ;  /* 0x000000000f087348 */ /* 0x03efea0003c00000 */
[----:B------:R-:W-:Y:S01]  /*ba20*/  NOP ;  /* 0x0000000000007918 */ /* 0x000fe20000000000 */
[----:B-12345:R-:W-:Y:S01]  /*ba30*/  ENDCOLLECTIVE ;  /* 0x000000000000791b */ /* 0x03efe20003800000 */
.L_x_204:
[----:B------:R-:W-:Y:S05]  /*ba40*/  BSYNC B0 ;  /* 0x0000000000007941 */ /* 0x000fea0003800000 */
.L_x_203:
[----:B------:R0:W-:Y:S01]  /*ba50*/  STS [R9+0x28200], R0 ;  /* 0x0282000009007388 */ /* 0x0001e20000000800 */
[----:B------:R-:W-:-:S03]  /*ba60*/  IMAD.MOV.U32 R15, RZ, RZ, -0x1 ;  /* 0xffffffffff0f7424 */ /* 0x000fc600078e00ff */
[----:B------:R0:W-:Y:S04]  /*ba70*/  STS [R11], R2 ;  /* 0x000000020b007388 */ /* 0x0001e80000000800 */
[----:B------:R0:W-:Y:S04]  /*ba80*/  STS [R10+0x28200], R3 ;  /* 0x028200030a007388 */ /* 0x0001e80000000800 */
[----:B------:R0:W-:Y:S04]  /*ba90*/  STS [R13], R4 ;  /* 0x000000040d007388 */ /* 0x0001e80000000800 */
[----:B------:R0:W1:Y:S04]  /*baa0*/  LDS R118, [R5+0x29200] ;  /* 0x0292000005767984 */ /* 0x0000680000000800 */
[----:B------:R-:W2:Y:S04]  /*bab0*/  LDS R6, [R6+0x1000] ;  /* 0x0010000006067984 */ /* 0x000ea80000000800 */
[----:B------:R-:W3:Y:S04]  /*bac0*/  LDS R7, [R7+0x29200] ;  /* 0x0292000007077984 */ /* 0x000ee80000000800 */
[----:B0-----:R-:W4:Y:S02]  /*bad0*/  LDS R8, [R8+0x1000] ;  /* 0x0010000008087984 */ /* 0x001f240000000800 */
[----:B-1234-:R-:W-:Y:S05]  /*bae0*/  WARPSYNC.COLLECTIVE R15, `(.L_x_205) ;  /* 0x000000000f087348 */ /* 0x01efea0003c00000 */
[----:B------:R-:W-:Y:S01]  /*baf0*/  NOP ;  /* 0x0000000000007918 */ /* 0x000fe20000000000 */
[----:B-1234-:R-:W-:Y:S01]  /*bb00*/  ENDCOLLECTIVE ;  /* 0x000000000000791b */ /* 0x01efe20003800000 */
.L_x_205:
[----:B------:R-:W-:Y:S05]  /*bb10*/  BRA `(.L_x_206) ;  /* 0xffffff7000f07947 */ /* 0x000fea000383ffff */
.L_x_174:
[----:B------:R-:W-:Y:S01]  /*bb20*/  BSSY B0, `(.L_x_207) ;  /* 0x0000006000007945 */ /* 0x000fe20003800000 */
[----:B------:R-:W-:-:S07]  /*bb30*/  IMAD.MOV.U32 R15, RZ, RZ, -0x1 ;  /* 0xffffffffff0f7424 */ /* 0x000fce00078e00ff */
[----:B-1----:R-:W-:Y:S05]  /*bb40*/  WARPSYNC.COLLECTIVE R15, `(.L_x_208) ;  /* 0x000000000f0c7348 */ /* 0x002fea0003c00000 */
[----:B------:R-:W-:Y:S02]  /*bb50*/  ELECT P6, UR62, PT ;  /* 0x00000000003e782f */ /* 0x000fe400038c0000 */
[----:B------:R-:W-:Y:S01]  /*bb60*/  MOV R14, UR62 ;  /* 0x0000003e000e7c02 */ /* 0x000fe20008000f00 */
[----:B-1----:R-:W-:Y:S10]  /*bb70*/  ENDCOLLECTIVE ;  /* 0x000000000000791b */ /* 0x002ff40003800000 */
.L_x_208:
[----:B------:R-:W-:Y:S05]  /*bb80*/  BSYNC B0 ;  /* 0x0000000000007941 */ /* 0x000fea0003800000 */
.L_x_207:
[----:B------:R-:W-:Y:S05]  /*bb90*/  BRA `(.L_x_209) ;  /* 0xffffffd400f07947 */ /* 0x000fea000383ffff */
.L_x_179:
[----:B0-----:R0:W1:Y:S02]  /*bba0*/  SYNCS.PHASECHK.TRANS64.TRYWAIT P0, [R36+URZ+0x28], R37 ;  /* 0x00002825240075a7 */ /* 0x001064000800017f */
[----:B-1----:R-:W-:Y:S05]  /*bbb0*/  @!P0 NANOSLEEP.SYNCS 0x989680 ;  /* 0x009896800000895d */ /* 0x002fea0003900000 */
[----:B------:R-:W1:Y:S02]  /*bbc0*/  @!P0 SYNCS.PHASECHK.TRANS64 P0, [R36+URZ+0x28], R37 ;  /* 0x00002825240085a7 */ /* 0x000e64000800007f */
[----:B-1----:R-:W-:Y:S05]  /*bbd0*/  @!P0 BRA `(.L_x_179) ;  /* 0xfffffffc00f08947 */ /* 0x002fea000383ffff */
[----:B------:R-:W-:Y:S05]  /*bbe0*/  BRA `(.L_x_210) ;  /* 0xffffffdc00887947 */ /* 0x000fea000383ffff */
.L_x_188:
[----:B------:R-:W-:Y:S01]  /*bbf0*/  BSSY B0, `(.L_x_211) ;  /* 0x0000006000007945 */ /* 0x000fe20003800000 */
[----:B------:R-:W-:-:S07]  /*bc00*/  IMAD.MOV.U32 R15, RZ, RZ, -0x1 ;  /* 0xffffffffff0f7424 */ /* 0x000fce00078e00ff */
[----:B-1----:R-:W-:Y:S05]  /*bc10*/  WARPSYNC.COLLECTIVE R15, `(.L_x_212) ;  /* 0x000000000f0c7348 */ /* 0x002fea0003c00000 */
[----:B------:R-:W-:Y:S02]  /*bc20*/  ELECT P6, UR62, PT ;  /* 0x00000000003e782f */ /* 0x000fe400038c0000 */
[----:B------:R-:W-:Y:S01]  /*bc30*/  MOV R14, UR62 ;  /* 0x0000003e000e7c02 */ /* 0x000fe20008000f00 */
[----:B-1----:R-:W-:Y:S10]  /*bc40*/  ENDCOLLECTIVE ;  /* 0x000000000000791b */ /* 0x002ff40003800000 */
.L_x_212:
[----:B------:R-:W-:Y:S05]  /*bc50*/  BSYNC B0 ;  /* 0x0000000000007941 */ /* 0x000fea0003800000 */
.L_x_211:
[----:B------:R-:W-:Y:S05]  /*bc60*/  BRA `(.L_x_213) ;  /* 0xfffffff400987947 */ /* 0x000fea000383ffff */
.L_x_192:
[----:B0-----:R0:W1:Y:S02]  /*bc70*/  SYNCS.PHASECHK.TRANS64.TRYWAIT P0, [R7+URZ], R4 ;  /* 0x00000004070075a7 */ /* 0x001064000800017f */
[----:B-1----:R-:W-:Y:S05]  /*bc80*/  @!P0 NANOSLEEP.SYNCS 0x989680 ;  /* 0x009896800000895d */ /* 0x002fea0003900000 */
[----:B------:R-:W1:Y:S02]  /*bc90*/  @!P0 SYNCS.PHASECHK.TRANS64 P0, [R7+URZ], R4 ;  /* 0x00000004070085a7 */ /* 0x000e64000800007f */
[----:B-1----:R-:W-:Y:S05]  /*bca0*/  @!P0 BRA `(.L_x_192) ;  /* 0xfffffffc00f08947 */ /* 0x002fea000383ffff */
[----:B------:R-:W-:Y:S05]  /*bcb0*/  BRA `(.L_x_214) ;  /* 0xfffffff400e47947 */ /* 0x000fea000383ffff */
.L_x_193:
[----:B0-----:R0:W1:Y:S02]  /*bcc0*/  SYNCS.PHASECHK.TRANS64.TRYWAIT P0, [R8+URZ], R5 ;  /* 0x00000005080075a7 */ /* 0x001064000800017f */
[----:B-1----:R-:W-:Y:S05]  /*bcd0*/  @!P0 NANOSLEEP.SYNCS 0x989680 ;  /* 0x009896800000895d */ /* 0x002fea0003900000 */
[----:B------:R-:W1:Y:S02]  /*bce0*/  @!P0 SYNCS.PHASECHK.TRANS64 P0, [R8+URZ], R5 ;  /* 0x00000005080085a7 */ /* 0x000e64000800007f */
[----:B-1----:R-:W-:Y:S05]  /*bcf0*/  @!P0 BRA `(.L_x_193) ;  /* 0xfffffffc00f08947 */ /* 0x002fea000383ffff */
[----:B------:R-:W-:Y:S05]  /*bd00*/  BRA `(.L_x_215) ;  /* 0xfffffff400f47947 */ /* 0x000fea000383ffff */
.L_x_194:
[----:B0-----:R0:W1:Y:S02]  /*bd10*/  SYNCS.PHASECHK.TRANS64.TRYWAIT P0, [R9+URZ], R4 ;  /* 0x00000004090075a7 */ /* 0x001064000800017f */
[----:B-1----:R-:W-:Y:S05]  /*bd20*/  @!P0 NANOSLEEP.SYNCS 0x989680 ;  /* 0x009896800000895d */ /* 0x002fea0003900000 */
[----:B------:R-:W1:Y:S02]  /*bd30*/  @!P0 SYNCS.PHASECHK.TRANS64 P0, [R9+URZ], R4 ;  /* 0x00000004090085a7 */ /* 0x000e64000800007f */
[----:B-1----:R-:W-:Y:S05]  /*bd40*/  @!P0 BRA `(.L_x_194) ;  /* 0xfffffffc00f08947 */ /* 0x002fea000383ffff */
[----:B------:R-:W-:Y:S05]  /*bd50*/  BRA `(.L_x_216) ;  /* 0xfffffff800047947 */ /* 0x000fea000383ffff */
.L_x_195:
[----:B0-----:R0:W1:Y:S02]  /*bd60*/  SYNCS.PHASECHK.TRANS64.TRYWAIT P0, [R6+URZ], R5 ;  /* 0x00000005060075a7 */ /* 0x001064000800017f */
[----:B-1----:R-:W-:Y:S05]  /*bd70*/  @!P0 NANOSLEEP.SYNCS 0x989680 ;  /* 0x009896800000895d */ /* 0x002fea0003900000 */
[----:B------:R-:W1:Y:S02]  /*bd80*/  @!P0 SYNCS.PHASECHK.TRANS64 P0, [R6+URZ], R5 ;  /* 0x00000005060085a7 */ /* 0x000e64000800007f */
[----:B-1----:R-:W-:Y:S05]  /*bd90*/  @!P0 BRA `(.L_x_195) ;  /* 0xfffffffc00f08947 */ /* 0x002fea000383ffff */
[----:B------:R-:W-:Y:S05]  /*bda0*/  BRA `(.L_x_217) ;  /* 0xfffffff8000c7947 */ /* 0x000fea000383ffff */
.L_x_218:
[----:B------:R-:W-:-:S00]  /*bdb0*/  BRA `(.L_x_218) ;  /* 0xfffffffc00fc7947 */ /* 0x000fc0000383ffff */
[----:B------:R-:W-:-:S00]  /*bdc0*/  NOP ;  /* 0x0000000000007918 */ /* 0x000fc00000000000 */
        /* <DEDUP_REMOVED lines=11> */
.L_x_219:


//--------------------- .nv.global.init           --------------------------
	.section	.nv.global.init,"aw",@progbits
.nv.global.init:
	.type		$str$24,@object
	.size		$str$24,($str$25 - $str$24)
$str$24:
        /*0000*/ 	.byte	0x28, 0x61, 0x64, 0x64, 0x72, 0x65, 0x73, 0x73, 0x20, 0x26, 0x20, 0x6d, 0x61, 0x73, 0x6b, 0x29
        /*0010*/ 	.byte	0x20, 0x3d, 0x3d, 0x20, 0x30, 0x00
	.type		$str$25,@object
	.size		$str$25,(__unnamed_3 - $str$25)
$str$25:
        /*0016*/ 	.byte	0x2f, 0x74, 0x6d, 0x70, 0x2f, 0x63, 0x75, 0x74, 0x6c, 0x61, 0x73, 0x73, 0x5f, 0x73, 0x77, 0x65
        /*0026*/ 	.byte	0x65, 0x70, 0x5f, 0x73, 0x72, 0x63, 0x2f, 0x69, 0x6e, 0x63, 0x6c, 0x75, 0x64, 0x65, 0x2f, 0x63
        /*0036*/ 	.byte	0x75, 0x74, 0x65, 0x2f, 0x70, 0x6f, 0x69, 0x6e, 0x74, 0x65, 0x72, 0x5f, 0x66, 0x6c, 0x61, 0x67
        /*0046*/ 	.byte	0x67, 0x65, 0x64, 0x2e, 0x68, 0x70, 0x70, 0x00
	.type		__unnamed_3,@object
	.size		__unnamed_3,(__unnamed_2 - __unnamed_3)
__unnamed_3:
        /* <DEDUP_REMOVED lines=28> */
        /*020e*/ 	.byte	0x30, 0x34, 0x38, 0x3e, 0x3e, 0x3e, 0x3e, 0x3e, 0x20, 0x26, 0x5d, 0x00
	.type		__unnamed_2,@object
	.size		__unnamed_2,(__unnamed_1 - __unnamed_2)
__unnamed_2:
        /* <DEDUP_REMOVED lines=29> */
	.type		__unnamed_1,@object
	.size		__unnamed_1,(.L_0 - __unnamed_1)
__unnamed_1:
        /* <DEDUP_REMOVED lines=28> */
        /*05a6*/ 	.byte	0x38, 0x31, 0x39, 0x32, 0x3e, 0x3e, 0x3e, 0x3e, 0x3e, 0x20, 0x26, 0x5d, 0x00
.L_0:


//--------------------- .nv.shared._ZN7cutlass13device_kernelINS_4gemm6kernel13GemmUniversalIN4cute5tupleIJiiiiEEENS1_10collective13CollectiveMmaINS1_39MainloopSm90TmaGmmaRmemAWarpSpecializedILi5ENS5_IJNS4_1CILi1EEESB_SB_EEENS1_35KernelTmaWarpSpecializedCooperativeEEENS5_IJNSA_ILi256EEENSA_ILi64EEENSA_ILi32EEEEEENS_10tfloat32_tENS5_IJSB_llEEESJ_SK_NS4_8TiledMMAINS4_8MMA_AtomIJNS4_4SM904GMMA29MMA_64x64x8_F32TF32TF32_RS_TNILNSO_7ScaleInE1ELSQ_1EEEEEENS4_6LayoutINS5_IJNSA_ILi2EEESB_SB_EEENS5_IJSB_NSA_ILi0EEESW_EEEEENS5_IJNS4_10UnderscoreESZ_SZ_EEEEENS4_13SM90_TMA_LOADENS4_14ComposedLayoutINS4_7SwizzleILi1ELi4ELi3EEENS4_18smem_ptr_flag_bitsILi32EEENST_INS5_IJNSA_ILi8EEES18_EEENS5_IJSB_S18_EEEEEEENS4_9Copy_AtomIJNS4_39AutoVectorizingCopyWithAssumedAlignmentILi128EEESJ_EEENS4_8identityES12_S1C_vS1H_EENS_8epilogue10collective6detail29Sm90TmaWarpSpecializedAdapterINS1K_15DefaultEpilogueISJ_NS5_IJlSB_lEEES1O_NS1J_6thread17LinearCombinationISJ_Li1EffLNS1P_9ScaleType4KindE0ELNS_15FloatRoundStyleE2ESJ_EENS1_15EpilogueDefaultEEEEEvvEEEEvNT_6ParamsE --------------------------
	.section	.nv.shared._ZN7cutlass13device_kernelINS_4gemm6kernel13GemmUniversalIN4cute5tupleIJiiiiEEENS1_10collective13CollectiveMmaINS1_39MainloopSm90TmaGmmaRmemAWarpSpecializedILi5ENS5_IJNS4_1CILi1EEESB_SB_EEENS1_35KernelTmaWarpSpecializedCooperativeEEENS5_IJNSA_ILi256EEENSA_ILi64EEENSA_ILi32EEEEEENS_10tfloat32_tENS5_IJSB_llEEESJ_SK_NS4_8TiledMMAINS4_8MMA_AtomIJNS4_4SM904GMMA29MMA_64x64x8_F32TF32TF32_RS_TNILNSO_7ScaleInE1ELSQ_1EEEEEENS4_6LayoutINS5_IJNSA_ILi2EEESB_SB_EEENS5_IJSB_NSA_ILi0EEESW_EEEEENS5_IJNS4_10UnderscoreESZ_SZ_EEEEENS4_13SM90_TMA_LOADENS4_14ComposedLayoutINS4_7SwizzleILi1ELi4ELi3EEENS4_18smem_ptr_flag_bitsILi32EEENST_INS5_IJNSA_ILi8EEES18_EEENS5_IJSB_S18_EEEEEEENS4_9Copy_AtomIJNS4_39AutoVectorizingCopyWithAssumedAlignmentILi128EEESJ_EEENS4_8identityES12_S1C_vS1H_EENS_8epilogue10collective6detail29Sm90TmaWarpSpecializedAdapterINS1K_15DefaultEpilogueISJ_NS5_IJlSB_lEEES1O_NS1J_6thread17LinearCombinationISJ_Li1EffLNS1P_9ScaleType4KindE0ELNS_15FloatRoundStyleE2ESJ_EENS1_15EpilogueDefaultEEEEEvvEEEEvNT_6ParamsE,"aw",@nobits
	.sectionflags	@""
	.align	16
	.zero		1024


//--------------------- .nv.shared.reserved.0     --------------------------
	.section	.nv.shared.reserved.0,"aw",@nobits
	.weak		__nv_reservedSMEM_offset_0_alias
	.size		__nv_reservedSMEM_offset_0_alias, 0, 0
	.other		__nv_reservedSMEM_offset_0_alias,@"STO_CUDA_RESERVED_SHARED STV_DEFAULT"
__nv_reservedSMEM_offset_0_alias:
	.zero		0


//--------------------- .nv.global                --------------------------
	.section	.nv.global,"aw",@nobits
.nv.global:
	.type		_ZN40_INTERNAL_cf570370_4_k_cu_3ec0ab74_340534cute1_E,@object
	.size		_ZN40_INTERNAL_cf570370_4_k_cu_3ec0ab74_340534cute1_E,(_ZN40_INTERNAL_cf570370_4_k_cu_3ec0ab74_340534cuda3std3__45__cpo6cbeginE - _ZN40_INTERNAL_cf570370_4_k_cu_3ec0ab74_340534cute1_E)
_ZN40_INTERNAL_cf570370_4_k_cu_3ec0ab74_340534cute1_E:
	.zero		1
	.type		_ZN40_INTERNAL_cf570370_4_k_cu_3ec0ab74_340534cuda3std3__45__cpo6cbeginE,@object
	.size		_ZN40_INTERNAL_cf570370_4_k_cu_3ec0ab74_340534cuda3std3__45__cpo6cbeginE,(_ZN40_INTERNAL_cf570370_4_k_cu_3ec0ab74_340534cuda3std3__48in_placeE - _ZN40_INTERNAL_cf570370_4_k_cu_3ec0ab74_340534cuda3std3__45__cpo6cbeginE)
_ZN40_INTERNAL_cf570370_4_k_cu_3ec0ab74_340534cuda3std3__45__cpo6cbeginE:
	.zero		1
	.type		_ZN40_INTERNAL_cf570370_4_k_cu_3ec0ab74_340534cuda3std3__48in_placeE,@object
	.size		_ZN40_INTERNAL_cf570370_4_k_cu_3ec0ab74_340534cuda3std3__48in_placeE,(_ZN40_INTERNAL_cf570370_4_k_cu_3ec0ab74_340534cuda3std6ranges3__45__cpo9iter_moveE - _ZN40_INTERNAL_cf570370_4_k_cu_3ec0ab74_340534cuda3std3__48in_placeE)
_ZN40_INTERNAL_cf570370_4_k_cu_3ec0ab74_340534cuda3std3__48in_placeE:
	.zero		1
	.type		_ZN40_INTERNAL_cf570370_4_k_cu_3ec0ab74_340534cuda3std6ranges3__45__cpo9iter_moveE,@object
	.size		_ZN40_INTERNAL_cf570370_4_k_cu_3ec0ab74_340534cuda3std6ranges3__45__cpo9iter_moveE,(_ZN40_INTERNAL_cf570370_4_k_cu_3ec0ab74_340534cuda3std3__45__cpo5beginE - _ZN40_INTERNAL_cf570370_4_k_cu_3ec0ab74_340534cuda3std6ranges3__45__cpo9iter_moveE)
_ZN40_INTERNAL_cf570370_4_k_cu_3ec0ab74_340534cuda3std6ranges3__45__cpo9iter_moveE:
	.zero		1
	.type		_ZN40_INTERNAL_cf570370_4_k_cu_3ec0ab74_340534cuda3std3__45__cpo5beginE,@object
	.size		_ZN40_INTERNAL_cf570370_4_k_cu_3ec0ab74_340534cuda3std3__45__cpo5beginE,(_ZN40_INTERNAL_cf570370_4_k_cu_3ec0ab74_340534cuda3std3__442_GLOBAL__N__cf570370_4_k_cu_3ec0ab74_340536ignoreE - _ZN40_INTERNAL_cf570370_4_k_cu_3ec0ab74_340534cuda3std3__45__cpo5beginE)
_ZN40_INTERNAL_cf570370_4_k_cu_3ec0ab74_340534cuda3std3__45__cpo5beginE:
	.zero		1
	.type		_ZN40_INTERNAL_cf570370_4_k_cu_3ec0ab74_340534cuda3std3__442_GLOBAL__N__cf570370_4_k_cu_3ec0ab74_340536ignoreE,@object
	.size		_ZN40_INTERNAL_cf570370_4_k_cu_3ec0ab74_340534cuda3std3__442_GLOBAL__N__cf570370_4_k_cu_3ec0ab74_340536ignoreE,(_ZN40_INTERNAL_cf570370_4_k_cu_3ec0ab74_340534cute7productE - _ZN40_INTERNAL_cf570370_4_k_cu_3ec0ab74_340534cuda3std3__442_GLOBAL__N__cf570370_4_k_cu_3ec0ab74_340536ignoreE)
_ZN40_INTERNAL_cf570370_4_k_cu_3ec0ab74_340534cuda3std3__442_GLOBAL__N__cf570370_4_k_cu_3ec0ab74_340536ignoreE:
	.zero		1
	.type		_ZN40_INTERNAL_cf570370_4_k_cu_3ec0ab74_340534cute7productE,@object
	.size		_ZN40_INTERNAL_cf570370_4_k_cu_3ec0ab74_340534cute7productE,(_ZN40_INTERNAL_cf570370_4_k_cu_3ec0ab74_340534cuda3std3__45__cpo3endE - _ZN40_INTERNAL_cf570370_4_k_cu_3ec0ab74_340534cute7productE)
_ZN40_INTERNAL_cf570370_4_k_cu_3ec0ab74_340534cute7productE:
	.zero		1
	.type		_ZN40_INTERNAL_cf570370_4_k_cu_3ec0ab74_340534cuda3std3__45__cpo3endE,@object
	.size		_ZN40_INTERNAL_cf570370_4_k_cu_3ec0ab74_340534cuda3std3__45__cpo3endE,(_ZN40_INTERNAL_cf570370_4_k_cu_3ec0ab74_340534cuda3std3__419piecewise_constructE - _ZN40_INTERNAL_cf570370_4_k_cu_3ec0ab74_340534cuda3std3__45__cpo3endE)
_ZN40_INTERNAL_cf570370_4_k_cu_3ec0ab74_340534cuda3std3__45__cpo3endE:
	.zero		1
	.type		_ZN40_INTERNAL_cf570370_4_k_cu_3ec0ab74_340534cuda3std3__419piecewise_constructE,@object
	.size		_ZN40_INTERNAL_cf570370_4_k_cu_3ec0ab74_340534cuda3std3__419piecewise_constructE,(_ZN40_INTERNAL_cf570370_4_k_cu_3ec0ab74_340534cuda3std3__45__cpo4cendE - _ZN40_INTERNAL_cf570370_4_k_cu_3ec0ab74_340534cuda3std3__419piecewise_constructE)
_ZN40_INTERNAL_cf570370_4_k_cu_3ec0ab74_340534cuda3std3__419piecewise_constructE:
	.zero		1
	.type		_ZN40_INTERNAL_cf570370_4_k_cu_3ec0ab74_340534cuda3std3__45__cpo4cendE,@object
	.size		_ZN40_INTERNAL_cf570370_4_k_cu_3ec0ab74_340534cuda3std3__45__cpo4cendE,(_ZN40_INTERNAL_cf570370_4_k_cu_3ec0ab74_340534cuda3std6ranges3__45__cpo4swapE - _ZN40_INTERNAL_cf570370_4_k_cu_3ec0ab74_340534cuda3std3__45__cpo4cendE)
_ZN40_INTERNAL_cf570370_4_k_cu_3ec0ab74_340534cuda3std3__45__cpo4cendE:
	.zero		1
	.type		_ZN40_INTERNAL_cf570370_4_k_cu_3ec0ab74_340534cuda3std6ranges3__45__cpo4swapE,@object
	.size		_ZN40_INTERNAL_cf570370_4_k_cu_3ec0ab74_340534cuda3std6ranges3__45__cpo4swapE,(.L_10 - _ZN40_INTERNAL_cf570370_4_k_cu_3ec0ab74_340534cuda3std6ranges3__45__cpo4swapE)
_ZN40_INTERNAL_cf570370_4_k_cu_3ec0ab74_340534cuda3std6ranges3__45__cpo4swapE:
	.zero		1
.L_10:


//--------------------- .nv.constant0._ZN7cutlass13device_kernelINS_4gemm6kernel13GemmUniversalIN4cute5tupleIJiiiiEEENS1_10collective13CollectiveMmaINS1_39MainloopSm90TmaGmmaRmemAWarpSpecializedILi5ENS5_IJNS4_1CILi1EEESB_SB_EEENS1_35KernelTmaWarpSpecializedCooperativeEEENS5_IJNSA_ILi256EEENSA_ILi64EEENSA_ILi32EEEEEENS_10tfloat32_tENS5_IJSB_llEEESJ_SK_NS4_8TiledMMAINS4_8MMA_AtomIJNS4_4SM904GMMA29MMA_64x64x8_F32TF32TF32_RS_TNILNSO_7ScaleInE1ELSQ_1EEEEEENS4_6LayoutINS5_IJNSA_ILi2EEESB_SB_EEENS5_IJSB_NSA_ILi0EEESW_EEEEENS5_IJNS4_10UnderscoreESZ_SZ_EEEEENS4_13SM90_TMA_LOADENS4_14ComposedLayoutINS4_7SwizzleILi1ELi4ELi3EEENS4_18smem_ptr_flag_bitsILi32EEENST_INS5_IJNSA_ILi8EEES18_EEENS5_IJSB_S18_EEEEEEENS4_9Copy_AtomIJNS4_39AutoVectorizingCopyWithAssumedAlignmentILi128EEESJ_EEENS4_8identityES12_S1C_vS1H_EENS_8epilogue10collective6detail29Sm90TmaWarpSpecializedAdapterINS1K_15DefaultEpilogueISJ_NS5_IJlSB_lEEES1O_NS1J_6thread17LinearCombinationISJ_Li1EffLNS1P_9ScaleType4KindE0ELNS_15FloatRoundStyleE2ESJ_EENS1_15EpilogueDefaultEEEEEvvEEEEvNT_6ParamsE --------------------------
	.section	.nv.constant0._ZN7cutlass13device_kernelINS_4gemm6kernel13GemmUniversalIN4cute5tupleIJiiiiEEENS1_10collective13CollectiveMmaINS1_39MainloopSm90TmaGmmaRmemAWarpSpecializedILi5ENS5_IJNS4_1CILi1EEESB_SB_EEENS1_35KernelTmaWarpSpecializedCooperativeEEENS5_IJNSA_ILi256EEENSA_ILi64EEENSA_ILi32EEEEEENS_10tfloat32_tENS5_IJSB_llEEESJ_SK_NS4_8TiledMMAINS4_8MMA_AtomIJNS4_4SM904GMMA29MMA_64x64x8_F32TF32TF32_RS_TNILNSO_7ScaleInE1ELSQ_1EEEEEENS4_6LayoutINS5_IJNSA_ILi2EEESB_SB_EEENS5_IJSB_NSA_ILi0EEESW_EEEEENS5_IJNS4_10UnderscoreESZ_SZ_EEEEENS4_13SM90_TMA_LOADENS4_14ComposedLayoutINS4_7SwizzleILi1ELi4ELi3EEENS4_18smem_ptr_flag_bitsILi32EEENST_INS5_IJNSA_ILi8EEES18_EEENS5_IJSB_S18_EEEEEEENS4_9Copy_AtomIJNS4_39AutoVectorizingCopyWithAssumedAlignmentILi128EEESJ_EEENS4_8identityES12_S1C_vS1H_EENS_8epilogue10collective6detail29Sm90TmaWarpSpecializedAdapterINS1K_15DefaultEpilogueISJ_NS5_IJlSB_lEEES1O_NS1J_6thread17LinearCombinationISJ_Li1EffLNS1P_9ScaleType4KindE0ELNS_15FloatRoundStyleE2ESJ_EENS1_15EpilogueDefaultEEEEEvvEEEEvNT_6ParamsE,"a",@progbits
	.sectionflags	@""
	.align	4
.nv.constant0._ZN7cutlass13device_kernelINS_4gemm6kernel13GemmUniversalIN4cute5tupleIJiiiiEEENS1_10collective13CollectiveMmaINS1_39MainloopSm90TmaGmmaRmemAWarpSpecializedILi5ENS5_IJNS4_1CILi1EEESB_SB_EEENS1_35KernelTmaWarpSpecializedCooperativeEEENS5_IJNSA_ILi256EEENSA_ILi64EEENSA_ILi32EEEEEENS_10tfloat32_tENS5_IJSB_llEEESJ_SK_NS4_8TiledMMAINS4_8MMA_AtomIJNS4_4SM904GMMA29MMA_64x64x8_F32TF32TF32_RS_TNILNSO_7ScaleInE1ELSQ_1EEEEEENS4_6LayoutINS5_IJNSA_ILi2EEESB_SB_EEENS5_IJSB_NSA_ILi0EEESW_EEEEENS5_IJNS4_10UnderscoreESZ_SZ_EEEEENS4_13SM90_TMA_LOADENS4_14ComposedLayoutINS4_7SwizzleILi1ELi4ELi3EEENS4_18smem_ptr_flag_bitsILi32EEENST_INS5_IJNSA_ILi8EEES18_EEENS5_IJSB_S18_EEEEEEENS4_9Copy_AtomIJNS4_39AutoVectorizingCopyWithAssumedAlignmentILi128EEESJ_EEENS4_8identityES12_S1C_vS1H_EENS_8epilogue10collective6detail29Sm90TmaWarpSpecializedAdapterINS1K_15DefaultEpilogueISJ_NS5_IJlSB_lEEES1O_NS1J_6thread17LinearCombinationISJ_Li1EffLNS1P_9ScaleType4KindE0ELNS_15FloatRoundStyleE2ESJ_EENS1_15EpilogueDefaultEEEEEvvEEEEvNT_6ParamsE:
	.zero		1664


//--------------------- SYMBOLS --------------------------

	.type		.nv.reservedSmem.offset0,@object
	.size		.nv.reservedSmem.offset0,0x4
	.type		__assertfail,@function
